// auto-generated by cutlass_sweep.gemm — config: {"arch": "sm_100", "cluster_m": 4, "cluster_n": 1, "dtype": "bf16", "dtype_b": "bf16", "layout": "nt", "stages": 0, "tile_k": 64, "tile_m": 64, "tile_n": 64}
#include "cutlass/cutlass.h"
#include "cutlass/gemm/collective/collective_builder.hpp"
#include "cutlass/gemm/device/gemm_universal_adapter.h"
#include "cutlass/gemm/kernel/gemm_universal.hpp"
#include "cutlass/epilogue/collective/collective_builder.hpp"

using ElemA = cutlass::bfloat16_t;
using ElemB = cutlass::bfloat16_t;
using ElemCD = cutlass::bfloat16_t;
using Acc  = float;
using TileShape    = cute::Shape<cute::_64, cute::_64, cute::_64>;
using ClusterShape = cute::Shape<cute::_4, cute::_1, cute::_1>;

using CollectiveEpilogue = typename cutlass::epilogue::collective::CollectiveBuilder<
    cutlass::arch::Sm100, cutlass::arch::OpClassTensorOp,
    TileShape, ClusterShape,
    cutlass::epilogue::collective::EpilogueTileAuto,
    Acc, Acc,
    ElemCD, cutlass::layout::RowMajor, 128 / cutlass::sizeof_bits<ElemCD>::value,
    ElemCD, cutlass::layout::RowMajor, 128 / cutlass::sizeof_bits<ElemCD>::value,
    cutlass::epilogue::collective::EpilogueScheduleAuto
  >::CollectiveOp;

using CollectiveMainloop = typename cutlass::gemm::collective::CollectiveBuilder<
    cutlass::arch::Sm100, cutlass::arch::OpClassTensorOp,
    ElemA, cutlass::layout::RowMajor, 128 / cutlass::sizeof_bits<ElemA>::value,
    ElemB, cutlass::layout::ColumnMajor, 128 / cutlass::sizeof_bits<ElemB>::value,
    Acc,
    TileShape, ClusterShape,
    cutlass::gemm::collective::StageCountAutoCarveout<static_cast<int>(sizeof(typename CollectiveEpilogue::SharedStorage))>,
    cutlass::gemm::collective::KernelScheduleAuto
  >::CollectiveOp;

using GemmKernel = cutlass::gemm::kernel::GemmUniversal<
    cute::Shape<int,int,int,int>,
    CollectiveMainloop,
    CollectiveEpilogue
>;
using Gemm = cutlass::gemm::device::GemmUniversalAdapter<GemmKernel>;

// Force the device kernel symbol into the cubin without needing a host main.
auto* _anchor = &cutlass::device_kernel<GemmKernel>;


// ===== COMPILED SASS (sm_100a) =====

	.target	sm_100a

	.elftype	@"ET_EXEC"


//--------------------- .note.nv.tkinfo           --------------------------
	.section	.note.nv.tkinfo,"",@"SHT_NOTE"
	.sectionflags	@"SHF_NOTE_NV_TKINFO"
	.tkinfo
        /*0018*/ 	.word	0x00000002
        /*0030*/ 	.string	""
        /*0030*/ 	.string	"ptxas"
        /*0030*/ 	.string	"Cuda compilation tools, release 13.0, V13.0.88"
        /*0030*/ 	.string	"Build cuda_13.0.r13.0/compiler.36424714_0"
        /*0030*/ 	.string	"-arch sm_100a -m 64 "



//--------------------- .note.nv.cuinfo           --------------------------
	.section	.note.nv.cuinfo,"",@"SHT_NOTE"
	.sectionflags	@"SHF_NOTE_NV_CUINFO"
        /*0018*/ 	.short	0x0002
        /*001a*/ 	.short	0x0064
        /*001c*/ 	.short	0x0082
	.zero		2


//--------------------- .nv.info                  --------------------------
	.section	.nv.info,"",@"SHT_CUDA_INFO"
	.align	4


	//----- nvinfo : EIATTR_REGCOUNT
	.align		4
        /*0000*/ 	.byte	0x04, 0x2f
        /*0002*/ 	.short	(.L_19 - .L_18)
	.align		4
.L_18:
        /*0004*/ 	.word	index@(_ZN7cutlass13device_kernelINS_4gemm6kernel13GemmUniversalIN4cute5tupleIJiiiiEEENS1_10collective13CollectiveMmaINS1_35MainloopSm100TmaUmmaWarpSpecializedILi13ELi2ELi4ENS5_IJNS4_1CILi4EEENSA_ILi1EEESC_EEEEENS5_IJNSA_ILi64EEESF_SF_EEENS_10bfloat16_tENS5_IJlSC_lEEESH_SI_NS4_8TiledMMAINS4_8MMA_AtomIJNS4_20SM100_MMA_F16BF16_SSISH_SH_fLi64ELi64ELNS4_4UMMA5MajorE0ELSN_0ELNSM_7ScaleInE0ELSO_0EEEEEENS4_6LayoutINS5_IJSC_SC_SC_EEENS5_IJNSA_ILi0EEEST_ST_EEEEENS5_IJNS4_10UnderscoreESW_SW_EEEEENS4_13SM90_TMA_LOADENS4_14ComposedLayoutINS4_7SwizzleILi3ELi4ELi3EEENS4_18smem_ptr_flag_bitsILi16EEENSR_INS5_IJNSA_ILi8EEESF_EEENS5_IJSF_SC_EEEEEEEvNS4_8identityENS4_23SM90_TMA_LOAD_MULTICASTES19_vS1A_EENS_8epilogue10collective18CollectiveEpilogueINS1D_23Sm100TmaWarpSpecializedILi3ELi2ELi16ELb1ELb0EEEJSG_NS5_IJNSR_ISF_SC_EENSR_INSA_ILi32EEESC_EEEEESH_SI_SH_SI_NS1D_6fusion15FusionCallbacksIS1H_NS1M_17LinearCombinationISH_fSH_fLNS_15FloatRoundStyleE2EEESG_S1L_JEEENS4_5SM1004TMEM4LOAD26SM100_TMEM_LOAD_16dp256b4xESZ_NS10_INS11_ILi2ELi4ELi3EEES14_NSR_INS5_IJS15_S1J_EEENS5_IJS1J_SC_EEEEEEENS4_17SM75_U32x4_LDSM_NENS4_14SM90_TMA_STOREES20_NS4_17SM90_U32x4_STSM_NENS4_39AutoVectorizingCopyWithAssumedAlignmentILi128EEEEEEvvEEEEvNT_6ParamsE)
        /*0008*/ 	.word	0x00000045


	//----- nvinfo : EIATTR_FRAME_SIZE
	.align		4
.L_19:
        /*000c*/ 	.byte	0x04, 0x11
        /*000e*/ 	.short	(.L_21 - .L_20)
	.align		4
.L_20:
        /*0010*/ 	.word	index@($__internal_2_$__cuda_sm10x_tcgen05_guardrail_trap_unallocated_columns_being_dealloced)
        /*0014*/ 	.word	0x00000000


	//----- nvinfo : EIATTR_FRAME_SIZE
	.align		4
.L_21:
        /*0018*/ 	.byte	0x04, 0x11
        /*001a*/ 	.short	(.L_23 - .L_22)
	.align		4
.L_22:
        /*001c*/ 	.word	index@($__internal_1_$__cuda_sm10x_tcgen05_guardrail_trap_phase_invalid_during_alloc)
        /*0020*/ 	.word	0x00000000


	//----- nvinfo : EIATTR_FRAME_SIZE
	.align		4
.L_23:
        /*0024*/ 	.byte	0x04, 0x11
        /*0026*/ 	.short	(.L_25 - .L_24)
	.align		4
.L_24:
        /*0028*/ 	.word	index@($__internal_0_$__cuda_sm10x_tcgen05_guardrail_trap_col_being_dealloced_not_returned_by_alloc)
        /*002c*/ 	.word	0x00000000


	//----- nvinfo : EIATTR_FRAME_SIZE
	.align		4
.L_25:
        /*0030*/ 	.byte	0x04, 0x11
        /*0032*/ 	.short	(.L_27 - .L_26)
	.align		4
.L_26:
        /*0034*/ 	.word	index@(_ZN7cutlass13device_kernelINS_4gemm6kernel13GemmUniversalIN4cute5tupleIJiiiiEEENS1_10collective13CollectiveMmaINS1_35MainloopSm100TmaUmmaWarpSpecializedILi13ELi2ELi4ENS5_IJNS4_1CILi4EEENSA_ILi1EEESC_EEEEENS5_IJNSA_ILi64EEESF_SF_EEENS_10bfloat16_tENS5_IJlSC_lEEESH_SI_NS4_8TiledMMAINS4_8MMA_AtomIJNS4_20SM100_MMA_F16BF16_SSISH_SH_fLi64ELi64ELNS4_4UMMA5MajorE0ELSN_0ELNSM_7ScaleInE0ELSO_0EEEEEENS4_6LayoutINS5_IJSC_SC_SC_EEENS5_IJNSA_ILi0EEEST_ST_EEEEENS5_IJNS4_10UnderscoreESW_SW_EEEEENS4_13SM90_TMA_LOADENS4_14ComposedLayoutINS4_7SwizzleILi3ELi4ELi3EEENS4_18smem_ptr_flag_bitsILi16EEENSR_INS5_IJNSA_ILi8EEESF_EEENS5_IJSF_SC_EEEEEEEvNS4_8identityENS4_23SM90_TMA_LOAD_MULTICASTES19_vS1A_EENS_8epilogue10collective18CollectiveEpilogueINS1D_23Sm100TmaWarpSpecializedILi3ELi2ELi16ELb1ELb0EEEJSG_NS5_IJNSR_ISF_SC_EENSR_INSA_ILi32EEESC_EEEEESH_SI_SH_SI_NS1D_6fusion15FusionCallbacksIS1H_NS1M_17LinearCombinationISH_fSH_fLNS_15FloatRoundStyleE2EEESG_S1L_JEEENS4_5SM1004TMEM4LOAD26SM100_TMEM_LOAD_16dp256b4xESZ_NS10_INS11_ILi2ELi4ELi3EEES14_NSR_INS5_IJS15_S1J_EEENS5_IJS1J_SC_EEEEEEENS4_17SM75_U32x4_LDSM_NENS4_14SM90_TMA_STOREES20_NS4_17SM90_U32x4_STSM_NENS4_39AutoVectorizingCopyWithAssumedAlignmentILi128EEEEEEvvEEEEvNT_6ParamsE)
        /*0038*/ 	.word	0x00000000


	//----- nvinfo : EIATTR_MIN_STACK_SIZE
	.align		4
.L_27:
        /*003c*/ 	.byte	0x04, 0x12
        /*003e*/ 	.short	(.L_29 - .L_28)
	.align		4
.L_28:
        /*0040*/ 	.word	index@(_ZN7cutlass13device_kernelINS_4gemm6kernel13GemmUniversalIN4cute5tupleIJiiiiEEENS1_10collective13CollectiveMmaINS1_35MainloopSm100TmaUmmaWarpSpecializedILi13ELi2ELi4ENS5_IJNS4_1CILi4EEENSA_ILi1EEESC_EEEEENS5_IJNSA_ILi64EEESF_SF_EEENS_10bfloat16_tENS5_IJlSC_lEEESH_SI_NS4_8TiledMMAINS4_8MMA_AtomIJNS4_20SM100_MMA_F16BF16_SSISH_SH_fLi64ELi64ELNS4_4UMMA5MajorE0ELSN_0ELNSM_7ScaleInE0ELSO_0EEEEEENS4_6LayoutINS5_IJSC_SC_SC_EEENS5_IJNSA_ILi0EEEST_ST_EEEEENS5_IJNS4_10UnderscoreESW_SW_EEEEENS4_13SM90_TMA_LOADENS4_14ComposedLayoutINS4_7SwizzleILi3ELi4ELi3EEENS4_18smem_ptr_flag_bitsILi16EEENSR_INS5_IJNSA_ILi8EEESF_EEENS5_IJSF_SC_EEEEEEEvNS4_8identityENS4_23SM90_TMA_LOAD_MULTICASTES19_vS1A_EENS_8epilogue10collective18CollectiveEpilogueINS1D_23Sm100TmaWarpSpecializedILi3ELi2ELi16ELb1ELb0EEEJSG_NS5_IJNSR_ISF_SC_EENSR_INSA_ILi32EEESC_EEEEESH_SI_SH_SI_NS1D_6fusion15FusionCallbacksIS1H_NS1M_17LinearCombinationISH_fSH_fLNS_15FloatRoundStyleE2EEESG_S1L_JEEENS4_5SM1004TMEM4LOAD26SM100_TMEM_LOAD_16dp256b4xESZ_NS10_INS11_ILi2ELi4ELi3EEES14_NSR_INS5_IJS15_S1J_EEENS5_IJS1J_SC_EEEEEEENS4_17SM75_U32x4_LDSM_NENS4_14SM90_TMA_STOREES20_NS4_17SM90_U32x4_STSM_NENS4_39AutoVectorizingCopyWithAssumedAlignmentILi128EEEEEEvvEEEEvNT_6ParamsE)
        /*0044*/ 	.word	0x00000000
.L_29:


//--------------------- .nv.compat                --------------------------
	.section	.nv.compat,"",@"SHT_CUDA_COMPAT_INFO"
	.align	4
        /*0000*/ 	.byte	0x02, 0x09, 0x01, 0x00, 0x02, 0x02, 0x02, 0x00, 0x02, 0x05, 0x05, 0x00, 0x03, 0x07, 0x01, 0x01
        /*0010*/ 	.byte	0x02, 0x03, 0x01, 0x00, 0x02, 0x06, 0x01, 0x00, 0x04, 0x0b, 0x08, 0x00, 0x09, 0x00, 0x00, 0x00
        /*0020*/ 	.byte	0x00, 0x00, 0x00, 0x00


//--------------------- .nv.info._ZN7cutlass13device_kernelINS_4gemm6kernel13GemmUniversalIN4cute5tupleIJiiiiEEENS1_10collective13CollectiveMmaINS1_35MainloopSm100TmaUmmaWarpSpecializedILi13ELi2ELi4ENS5_IJNS4_1CILi4EEENSA_ILi1EEESC_EEEEENS5_IJNSA_ILi64EEESF_SF_EEENS_10bfloat16_tENS5_IJlSC_lEEESH_SI_NS4_8TiledMMAINS4_8MMA_AtomIJNS4_20SM100_MMA_F16BF16_SSISH_SH_fLi64ELi64ELNS4_4UMMA5MajorE0ELSN_0ELNSM_7ScaleInE0ELSO_0EEEEEENS4_6LayoutINS5_IJSC_SC_SC_EEENS5_IJNSA_ILi0EEEST_ST_EEEEENS5_IJNS4_10UnderscoreESW_SW_EEEEENS4_13SM90_TMA_LOADENS4_14ComposedLayoutINS4_7SwizzleILi3ELi4ELi3EEENS4_18smem_ptr_flag_bitsILi16EEENSR_INS5_IJNSA_ILi8EEESF_EEENS5_IJSF_SC_EEEEEEEvNS4_8identityENS4_23SM90_TMA_LOAD_MULTICASTES19_vS1A_EENS_8epilogue10collective18CollectiveEpilogueINS1D_23Sm100TmaWarpSpecializedILi3ELi2ELi16ELb1ELb0EEEJSG_NS5_IJNSR_ISF_SC_EENSR_INSA_ILi32EEESC_EEEEESH_SI_SH_SI_NS1D_6fusion15FusionCallbacksIS1H_NS1M_17LinearCombinationISH_fSH_fLNS_15FloatRoundStyleE2EEESG_S1L_JEEENS4_5SM1004TMEM4LOAD26SM100_TMEM_LOAD_16dp256b4xESZ_NS10_INS11_ILi2ELi4ELi3EEES14_NSR_INS5_IJS15_S1J_EEENS5_IJS1J_SC_EEEEEEENS4_17SM75_U32x4_LDSM_NENS4_14SM90_TMA_STOREES20_NS4_17SM90_U32x4_STSM_NENS4_39AutoVectorizingCopyWithAssumedAlignmentILi128EEEEEEvvEEEEvNT_6ParamsE --------------------------
	.section	.nv.info._ZN7cutlass13device_kernelINS_4gemm6kernel13GemmUniversalIN4cute5tupleIJiiiiEEENS1_10collective13CollectiveMmaINS1_35MainloopSm100TmaUmmaWarpSpecializedILi13ELi2ELi4ENS5_IJNS4_1CILi4EEENSA_ILi1EEESC_EEEEENS5_IJNSA_ILi64EEESF_SF_EEENS_10bfloat16_tENS5_IJlSC_lEEESH_SI_NS4_8TiledMMAINS4_8MMA_AtomIJNS4_20SM100_MMA_F16BF16_SSISH_SH_fLi64ELi64ELNS4_4UMMA5MajorE0ELSN_0ELNSM_7ScaleInE0ELSO_0EEEEEENS4_6LayoutINS5_IJSC_SC_SC_EEENS5_IJNSA_ILi0EEEST_ST_EEEEENS5_IJNS4_10UnderscoreESW_SW_EEEEENS4_13SM90_TMA_LOADENS4_14ComposedLayoutINS4_7SwizzleILi3ELi4ELi3EEENS4_18smem_ptr_flag_bitsILi16EEENSR_INS5_IJNSA_ILi8EEESF_EEENS5_IJSF_SC_EEEEEEEvNS4_8identityENS4_23SM90_TMA_LOAD_MULTICASTES19_vS1A_EENS_8epilogue10collective18CollectiveEpilogueINS1D_23Sm100TmaWarpSpecializedILi3ELi2ELi16ELb1ELb0EEEJSG_NS5_IJNSR_ISF_SC_EENSR_INSA_ILi32EEESC_EEEEESH_SI_SH_SI_NS1D_6fusion15FusionCallbacksIS1H_NS1M_17LinearCombinationISH_fSH_fLNS_15FloatRoundStyleE2EEESG_S1L_JEEENS4_5SM1004TMEM4LOAD26SM100_TMEM_LOAD_16dp256b4xESZ_NS10_INS11_ILi2ELi4ELi3EEES14_NSR_INS5_IJS15_S1J_EEENS5_IJS1J_SC_EEEEEEENS4_17SM75_U32x4_LDSM_NENS4_14SM90_TMA_STOREES20_NS4_17SM90_U32x4_STSM_NENS4_39AutoVectorizingCopyWithAssumedAlignmentILi128EEEEEEvvEEEEvNT_6ParamsE,"",@"SHT_CUDA_INFO"
	.sectionflags	@""
	.align	4


	//----- nvinfo : EIATTR_CUDA_API_VERSION
	.align		4
        /*0000*/ 	.byte	0x04, 0x37
        /*0002*/ 	.short	(.L_31 - .L_30)
.L_30:
        /*0004*/ 	.word	0x00000082


	//----- nvinfo : EIATTR_KPARAM_INFO
	.align		4
.L_31:
        /*0008*/ 	.byte	0x04, 0x17
        /*000a*/ 	.short	(.L_33 - .L_32)
.L_32:
        /*000c*/ 	.word	0x00000000
        /*0010*/ 	.short	0x0000
        /*0012*/ 	.short	0x0000
        /*0014*/ 	.byte	0x00, 0xf0, 0x01, 0x20


	//----- nvinfo : EIATTR_AT_ENTRY_FRAGMENTS
	.align		4
.L_33:
        /*0018*/ 	.byte	0x04, 0x4f
        /*001a*/ 	.short	(.L_35 - .L_34)


	//   ....[0]....
.L_34:
        /*001c*/ 	.word	0x00000006


	//----- nvinfo : EIATTR_RESERVED_SMEM_USED
	.align		4
.L_35:
        /*0020*/ 	.byte	0x01, 0x41
	.zero		2


	//----- nvinfo : EIATTR_SPARSE_MMA_MASK
	.align		4
        /*0024*/ 	.byte	0x03, 0x50
        /*0026*/ 	.short	0x0000


	//----- nvinfo : EIATTR_TCGEN05_1CTA_USED
	.align		4
        /*0028*/ 	.byte	0x01, 0x51
	.zero		2


	//----- nvinfo : EIATTR_MAXREG_COUNT
	.align		4
        /*002c*/ 	.byte	0x03, 0x1b
        /*002e*/ 	.short	0x00ff


	//----- nvinfo : EIATTR_NUM_BARRIERS
	.align		4
        /*0030*/ 	.byte	0x02, 0x4c
        /*0032*/ 	.byte	0x07
	.zero		1


	//----- nvinfo : EIATTR_EXTERNS
	.align		4
        /*0034*/ 	.byte	0x04, 0x0f
        /*0036*/ 	.short	(.L_37 - .L_36)


	//   ....[0]....
	.align		4
.L_36:
        /*0038*/ 	.word	index@(__assertfail)


	//----- nvinfo : EIATTR_MERCURY_ISA_VERSION
	.align		4
.L_37:
        /*003c*/ 	.byte	0x03, 0x5f
        /*003e*/ 	.short	0x0101


	//----- nvinfo : EIATTR_INT_WARP_WIDE_INSTR_OFFSETS
	.align		4
        /*0040*/ 	.byte	0x04, 0x31
        /*0042*/ 	.short	(.L_39 - .L_38)


	//   ....[0]....
.L_38:
        /*0044*/ 	.word	0x00004390


	//   ....[1]....
        /*0048*/ 	.word	0x000043c0


	//   ....[2]....
        /*004c*/ 	.word	0x000043e0


	//   ....[3]....
        /*0050*/ 	.word	0x00004f60


	//   ....[4]....
        /*0054*/ 	.word	0x00005080


	//   ....[5]....
        /*0058*/ 	.word	0x000051d0


	//   ....[6]....
        /*005c*/ 	.word	0x000052f0


	//----- nvinfo : EIATTR_COOP_GROUP_MASK_REGIDS
	.align		4
.L_39:
        /*0060*/ 	.byte	0x04, 0x29
        /*0062*/ 	.short	(.L_41 - .L_40)


	//   ....[0]....
.L_40:
        /*0064*/ 	.word	0xffffffff


	//   ....[1]....
        /*0068*/ 	.word	0xffffffff


	//   ....[2]....
        /*006c*/ 	.word	0xffffffff


	//   ....[3]....
        /*0070*/ 	.word	0xffffffff


	//   ....[4]....
        /*0074*/ 	.word	0xffffffff


	//   ....[5]....
        /*0078*/ 	.word	0xffffffff


	//   ....[6]....
        /*007c*/ 	.word	0xffffffff


	//   ....[7]....
        /*0080*/ 	.word	0xffffffff


	//   ....[8]....
        /*0084*/ 	.word	0xffffffff


	//   ....[9]....
        /*0088*/ 	.word	0xffffffff


	//   ....[10]....
        /*008c*/ 	.word	0xffffffff


	//   ....[11]....
        /*0090*/ 	.word	0xffffffff


	//   ....[12]....
        /*0094*/ 	.word	0xffffffff


	//   ....[13]....
        /*0098*/ 	.word	0xffffffff


	//----- nvinfo : EIATTR_COOP_GROUP_INSTR_OFFSETS
	.align		4
.L_41:
        /*009c*/ 	.byte	0x04, 0x28
        /*009e*/ 	.short	(.L_43 - .L_42)


	//   ....[0]....
.L_42:
        /*00a0*/ 	.word	0x00000080


	//   ....[1]....
        /*00a4*/ 	.word	0x000004f0


	//   ....[2]....
        /*00a8*/ 	.word	0x000007d0


	//   ....[3]....
        /*00ac*/ 	.word	0x00000950


	//   ....[4]....
        /*00b0*/ 	.word	0x00000a50


	//   ....[5]....
        /*00b4*/ 	.word	0x00000bc0


	//   ....[6]....
        /*00b8*/ 	.word	0x00000d60


	//   ....[7]....
        /*00bc*/ 	.word	0x00000f20


	//   ....[8]....
        /*00c0*/ 	.word	0x000021b0


	//   ....[9]....
        /*00c4*/ 	.word	0x00003580


	//   ....[10]....
        /*00c8*/ 	.word	0x00003790


	//   ....[11]....
        /*00cc*/ 	.word	0x000037c0


	//   ....[12]....
        /*00d0*/ 	.word	0x00004270


	//   ....[13]....
        /*00d4*/ 	.word	0x000044a0


	//----- nvinfo : EIATTR_VRC_CTA_INIT_COUNT
	.align		4
.L_43:
        /*00d8*/ 	.byte	0x02, 0x4a
        /*00da*/ 	.byte	0x80
	.zero		1


	//----- nvinfo : EIATTR_SYSCALL_OFFSETS
	.align		4
        /*00dc*/ 	.byte	0x04, 0x46
        /*00de*/ 	.short	(.L_45 - .L_44)


	//   ....[0]....
.L_44:
        /*00e0*/ 	.word	0x00006010


	//   ....[1]....
        /*00e4*/ 	.word	0x00006100


	//   ....[2]....
        /*00e8*/ 	.word	0x00006940


	//   ....[3]....
        /*00ec*/ 	.word	0x00007290


	//----- nvinfo : EIATTR_MBARRIER_INSTR_OFFSETS
	.align		4
.L_45:
        /*00f0*/ 	.byte	0x04, 0x39
        /*00f2*/ 	.short	(.L_47 - .L_46)


	//   ....[0]....
.L_46:
        /*00f4*/ 	.word	0x00000610
        /*00f8*/ 	.word	0x000000ff
        /*00fc*/ 	.word	0x00000000
        /*0100*/ 	.short	0x0100
        /*0102*/ 	.byte	0x04
	.zero		1


	//   ....[1]....
        /*0104*/ 	.word	0x00000620
        /*0108*/ 	.word	0x000000ff
        /*010c*/ 	.word	0x00000068
        /*0110*/ 	.short	0x0100
        /*0112*/ 	.byte	0x04
	.zero		1


	//   ....[2]....
        /*0114*/ 	.word	0x00000630
        /*0118*/ 	.word	0x000000ff
        /*011c*/ 	.word	0x00000008
        /*0120*/ 	.short	0x0100
        /*0122*/ 	.byte	0x04
	.zero		1


	//   ....[3]....
        /*0124*/ 	.word	0x00000640
        /*0128*/ 	.word	0x000000ff
        /*012c*/ 	.word	0x00000070
        /*0130*/ 	.short	0x0100
        /*0132*/ 	.byte	0x04
	.zero		1


	//   ....[4]....
        /*0134*/ 	.word	0x00000650
        /*0138*/ 	.word	0x000000ff
        /*013c*/ 	.word	0x00000010
        /*0140*/ 	.short	0x0100
        /*0142*/ 	.byte	0x04
	.zero		1


	//   ....[5]....
        /*0144*/ 	.word	0x00000660
        /*0148*/ 	.word	0x000000ff
        /*014c*/ 	.word	0x00000078
        /*0150*/ 	.short	0x0100
        /*0152*/ 	.byte	0x04
	.zero		1


	//   ....[6]....
        /*0154*/ 	.word	0x00000670
        /*0158*/ 	.word	0x000000ff
        /*015c*/ 	.word	0x00000018
        /*0160*/ 	.short	0x0100
        /*0162*/ 	.byte	0x04
	.zero		1


	//   ....[7]....
        /*0164*/ 	.word	0x00000680
        /*0168*/ 	.word	0x000000ff
        /*016c*/ 	.word	0x00000080
        /*0170*/ 	.short	0x0100
        /*0172*/ 	.byte	0x04
	.zero		1


	//   ....[8]....
        /*0174*/ 	.word	0x00000690
        /*0178*/ 	.word	0x000000ff
        /*017c*/ 	.word	0x00000020
        /*0180*/ 	.short	0x0100
        /*0182*/ 	.byte	0x04
	.zero		1


	//   ....[9]....
        /*0184*/ 	.word	0x000006a0
        /*0188*/ 	.word	0x000000ff
        /*018c*/ 	.word	0x00000088
        /*0190*/ 	.short	0x0100
        /*0192*/ 	.byte	0x04
	.zero		1


	//   ....[10]....
        /*0194*/ 	.word	0x000006b0
        /*0198*/ 	.word	0x000000ff
        /*019c*/ 	.word	0x00000028
        /*01a0*/ 	.short	0x0100
        /*01a2*/ 	.byte	0x04
	.zero		1


	//   ....[11]....
        /*01a4*/ 	.word	0x000006c0
        /*01a8*/ 	.word	0x000000ff
        /*01ac*/ 	.word	0x00000090
        /*01b0*/ 	.short	0x0100
        /*01b2*/ 	.byte	0x04
	.zero		1


	//   ....[12]....
        /*01b4*/ 	.word	0x000006d0
        /*01b8*/ 	.word	0x000000ff
        /*01bc*/ 	.word	0x00000030
        /*01c0*/ 	.short	0x0100
        /*01c2*/ 	.byte	0x04
	.zero		1


	//   ....[13]....
        /*01c4*/ 	.word	0x000006e0
        /*01c8*/ 	.word	0x000000ff
        /*01cc*/ 	.word	0x00000098
        /*01d0*/ 	.short	0x0100
        /*01d2*/ 	.byte	0x04
	.zero		1


	//   ....[14]....
        /*01d4*/ 	.word	0x000006f0
        /*01d8*/ 	.word	0x000000ff
        /*01dc*/ 	.word	0x00000038
        /*01e0*/ 	.short	0x0100
        /*01e2*/ 	.byte	0x04
	.zero		1


	//   ....[15]....
        /*01e4*/ 	.word	0x00000700
        /*01e8*/ 	.word	0x000000ff
        /*01ec*/ 	.word	0x000000a0
        /*01f0*/ 	.short	0x0100
        /*01f2*/ 	.byte	0x04
	.zero		1


	//   ....[16]....
        /*01f4*/ 	.word	0x00000710
        /*01f8*/ 	.word	0x000000ff
        /*01fc*/ 	.word	0x00000040
        /*0200*/ 	.short	0x0100
        /*0202*/ 	.byte	0x04
	.zero		1


	//   ....[17]....
        /*0204*/ 	.word	0x00000720
        /*0208*/ 	.word	0x000000ff
        /*020c*/ 	.word	0x000000a8
        /*0210*/ 	.short	0x0100
        /*0212*/ 	.byte	0x04
	.zero		1


	//   ....[18]....
        /*0214*/ 	.word	0x00000730
        /*0218*/ 	.word	0x000000ff
        /*021c*/ 	.word	0x00000048
        /*0220*/ 	.short	0x0100
        /*0222*/ 	.byte	0x04
	.zero		1


	//   ....[19]....
        /*0224*/ 	.word	0x00000740
        /*0228*/ 	.word	0x000000ff
        /*022c*/ 	.word	0x000000b0
        /*0230*/ 	.short	0x0100
        /*0232*/ 	.byte	0x04
	.zero		1


	//   ....[20]....
        /*0234*/ 	.word	0x00000750
        /*0238*/ 	.word	0x000000ff
        /*023c*/ 	.word	0x00000050
        /*0240*/ 	.short	0x0100
        /*0242*/ 	.byte	0x04
	.zero		1


	//   ....[21]....
        /*0244*/ 	.word	0x00000760
        /*0248*/ 	.word	0x000000ff
        /*024c*/ 	.word	0x000000b8
        /*0250*/ 	.short	0x0100
        /*0252*/ 	.byte	0x04
	.zero		1


	//   ....[22]....
        /*0254*/ 	.word	0x00000770
        /*0258*/ 	.word	0x000000ff
        /*025c*/ 	.word	0x00000058
        /*0260*/ 	.short	0x0100
        /*0262*/ 	.byte	0x04
	.zero		1


	//   ....[23]....
        /*0264*/ 	.word	0x00000780
        /*0268*/ 	.word	0x000000ff
        /*026c*/ 	.word	0x000000c0
        /*0270*/ 	.short	0x0100
        /*0272*/ 	.byte	0x04
	.zero		1


	//   ....[24]....
        /*0274*/ 	.word	0x00000790
        /*0278*/ 	.word	0x000000ff
        /*027c*/ 	.word	0x00000060
        /*0280*/ 	.short	0x0100
        /*0282*/ 	.byte	0x04
	.zero		1


	//   ....[25]....
        /*0284*/ 	.word	0x000007a0
        /*0288*/ 	.word	0x000000ff
        /*028c*/ 	.word	0x000000c8
        /*0290*/ 	.short	0x0100
        /*0292*/ 	.byte	0x04
	.zero		1


	//   ....[26]....
        /*0294*/ 	.word	0x000008e0
        /*0298*/ 	.word	0x000000ff
        /*029c*/ 	.word	0x000000d0
        /*02a0*/ 	.short	0x0100
        /*02a2*/ 	.byte	0x04
	.zero		1


	//   ....[27]....
        /*02a4*/ 	.word	0x000008f0
        /*02a8*/ 	.word	0x000000ff
        /*02ac*/ 	.word	0x000000e8
        /*02b0*/ 	.short	0x0100
        /*02b2*/ 	.byte	0x04
	.zero		1


	//   ....[28]....
        /*02b4*/ 	.word	0x00000900
        /*02b8*/ 	.word	0x000000ff
        /*02bc*/ 	.word	0x000000d8
        /*02c0*/ 	.short	0x0100
        /*02c2*/ 	.byte	0x04
	.zero		1


	//   ....[29]....
        /*02c4*/ 	.word	0x00000910
        /*02c8*/ 	.word	0x000000ff
        /*02cc*/ 	.word	0x000000f0
        /*02d0*/ 	.short	0x0100
        /*02d2*/ 	.byte	0x04
	.zero		1


	//   ....[30]....
        /*02d4*/ 	.word	0x00000920
        /*02d8*/ 	.word	0x000000ff
        /*02dc*/ 	.word	0x000000e0
        /*02e0*/ 	.short	0x0100
        /*02e2*/ 	.byte	0x04
	.zero		1


	//   ....[31]....
        /*02e4*/ 	.word	0x00000930
        /*02e8*/ 	.word	0x000000ff
        /*02ec*/ 	.word	0x000000f8
        /*02f0*/ 	.short	0x0100
        /*02f2*/ 	.byte	0x04
	.zero		1


	//   ....[32]....
        /*02f4*/ 	.word	0x00000a20
        /*02f8*/ 	.word	0x000000ff
        /*02fc*/ 	.word	0x00000100
        /*0300*/ 	.short	0x0100
        /*0302*/ 	.byte	0x06
	.zero		1


	//   ....[33]....
        /*0304*/ 	.word	0x00000a30
        /*0308*/ 	.word	0x000000ff
        /*030c*/ 	.word	0x00000108
        /*0310*/ 	.short	0x0100
        /*0312*/ 	.byte	0x06
	.zero		1


	//   ....[34]....
        /*0314*/ 	.word	0x00000b70
        /*0318*/ 	.word	0x000000ff
        /*031c*/ 	.word	0x00000110
        /*0320*/ 	.short	0x0100
        /*0322*/ 	.byte	0x06
	.zero		1


	//   ....[35]....
        /*0324*/ 	.word	0x00000b80
        /*0328*/ 	.word	0x000000ff
        /*032c*/ 	.word	0x00000120
        /*0330*/ 	.short	0x0100
        /*0332*/ 	.byte	0x06
	.zero		1


	//   ....[36]....
        /*0334*/ 	.word	0x00000b90
        /*0338*/ 	.word	0x000000ff
        /*033c*/ 	.word	0x00000118
        /*0340*/ 	.short	0x0100
        /*0342*/ 	.byte	0x06
	.zero		1


	//   ....[37]....
        /*0344*/ 	.word	0x00000ba0
        /*0348*/ 	.word	0x000000ff
        /*034c*/ 	.word	0x00000128
        /*0350*/ 	.short	0x0100
        /*0352*/ 	.byte	0x06
	.zero		1


	//   ....[38]....
        /*0354*/ 	.word	0x00000cd0
        /*0358*/ 	.word	0x000000ff
        /*035c*/ 	.word	0x00000130
        /*0360*/ 	.short	0x0100
        /*0362*/ 	.byte	0x04
	.zero		1


	//   ....[39]....
        /*0364*/ 	.word	0x00000ce0
        /*0368*/ 	.word	0x000000ff
        /*036c*/ 	.word	0x00000150
        /*0370*/ 	.short	0x0100
        /*0372*/ 	.byte	0x04
	.zero		1


	//   ....[40]....
        /*0374*/ 	.word	0x00000cf0
        /*0378*/ 	.word	0x000000ff
        /*037c*/ 	.word	0x00000138
        /*0380*/ 	.short	0x0100
        /*0382*/ 	.byte	0x04
	.zero		1


	//   ....[41]....
        /*0384*/ 	.word	0x00000d00
        /*0388*/ 	.word	0x000000ff
        /*038c*/ 	.word	0x00000158
        /*0390*/ 	.short	0x0100
        /*0392*/ 	.byte	0x04
	.zero		1


	//   ....[42]....
        /*0394*/ 	.word	0x00000d10
        /*0398*/ 	.word	0x000000ff
        /*039c*/ 	.word	0x00000140
        /*03a0*/ 	.short	0x0100
        /*03a2*/ 	.byte	0x04
	.zero		1


	//   ....[43]....
        /*03a4*/ 	.word	0x00000d20
        /*03a8*/ 	.word	0x000000ff
        /*03ac*/ 	.word	0x00000160
        /*03b0*/ 	.short	0x0100
        /*03b2*/ 	.byte	0x04
	.zero		1


	//   ....[44]....
        /*03b4*/ 	.word	0x00000d30
        /*03b8*/ 	.word	0x000000ff
        /*03bc*/ 	.word	0x00000148
        /*03c0*/ 	.short	0x0100
        /*03c2*/ 	.byte	0x04
	.zero		1


	//   ....[45]....
        /*03c4*/ 	.word	0x00000d40
        /*03c8*/ 	.word	0x000000ff
        /*03cc*/ 	.word	0x00000168
        /*03d0*/ 	.short	0x0100
        /*03d2*/ 	.byte	0x04
	.zero		1


	//   ....[46]....
        /*03d4*/ 	.word	0x00000e30
        /*03d8*/ 	.word	0x000000ff
        /*03dc*/ 	.word	0x00000170
        /*03e0*/ 	.short	0x0100
        /*03e2*/ 	.byte	0x04
	.zero		1


	//   ....[47]....
        /*03e4*/ 	.word	0x00000e40
        /*03e8*/ 	.word	0x000000ff
        /*03ec*/ 	.word	0x00000180
        /*03f0*/ 	.short	0x0100
        /*03f2*/ 	.byte	0x04
	.zero		1


	//   ....[48]....
        /*03f4*/ 	.word	0x00000e50
        /*03f8*/ 	.word	0x000000ff
        /*03fc*/ 	.word	0x00000178
        /*0400*/ 	.short	0x0100
        /*0402*/ 	.byte	0x04
	.zero		1


	//   ....[49]....
        /*0404*/ 	.word	0x00000e60
        /*0408*/ 	.word	0x000000ff
        /*040c*/ 	.word	0x00000188
        /*0410*/ 	.short	0x0100
        /*0412*/ 	.byte	0x04
	.zero		1


	//   ....[50]....
        /*0414*/ 	.word	0x00001a10
        /*0418*/ 	.word	0x00000000
        /*041c*/ 	.word	0x00000180
        /*0420*/ 	.short	0x010a
        /*0422*/ 	.byte	0xff
	.zero		1


	//   ....[51]....
        /*0424*/ 	.word	0x00001a40
        /*0428*/ 	.word	0x00000000
        /*042c*/ 	.word	0x00000170
        /*0430*/ 	.short	0x0101
        /*0432*/ 	.byte	0xff
	.zero		1


	//   ....[52]....
        /*0434*/ 	.word	0x00001b10
        /*0438*/ 	.word	0x000000ff
        /*043c*/ 	.word	0x00000068
        /*0440*/ 	.short	0x010a
        /*0442*/ 	.byte	0x04
	.zero		1


	//   ....[53]....
        /*0444*/ 	.word	0x00001b90
        /*0448*/ 	.word	0x000000ff
        /*044c*/ 	.word	0x00000068
        /*0450*/ 	.short	0x010a
        /*0452*/ 	.byte	0x21
	.zero		1


	//   ....[54]....
        /*0454*/ 	.word	0x00001d20
        /*0458*/ 	.word	0x000000ff
        /*045c*/ 	.word	0x00000068
        /*0460*/ 	.short	0x010a
        /*0462*/ 	.byte	0x08
	.zero		1


	//   ....[55]....
        /*0464*/ 	.word	0x00001e50
        /*0468*/ 	.word	0x000000ff
        /*046c*/ 	.word	0x00000108
        /*0470*/ 	.short	0x0101
        /*0472*/ 	.byte	0x06
	.zero		1


	//   ....[56]....
        /*0474*/ 	.word	0x00001e70
        /*0478*/ 	.word	0x000000ff
        /*047c*/ 	.word	0x00000068
        /*0480*/ 	.short	0x010a
        /*0482*/ 	.byte	0x04
	.zero		1


	//   ....[57]....
        /*0484*/ 	.word	0x00001ef0
        /*0488*/ 	.word	0x000000ff
        /*048c*/ 	.word	0x00000068
        /*0490*/ 	.short	0x010a
        /*0492*/ 	.byte	0x11
	.zero		1


	//   ....[58]....
        /*0494*/ 	.word	0x000020a0
        /*0498*/ 	.word	0x000000ff
        /*049c*/ 	.word	0x00000068
        /*04a0*/ 	.short	0x010a
        /*04a2*/ 	.byte	0x07
	.zero		1


	//   ....[59]....
        /*04a4*/ 	.word	0x000021e0
        /*04a8*/ 	.word	0x00000003
        /*04ac*/ 	.word	0x00000110
        /*04b0*/ 	.short	0x010a
        /*04b2*/ 	.byte	0xff
	.zero		1


	//   ....[60]....
        /*04b4*/ 	.word	0x00002330
        /*04b8*/ 	.word	0x00000000
        /*04bc*/ 	.word	0x00000000
        /*04c0*/ 	.short	0x0101
        /*04c2*/ 	.byte	0xff
	.zero		1


	//   ....[61]....
        /*04c4*/ 	.word	0x000028f0
        /*04c8*/ 	.word	0x000000ff
        /*04cc*/ 	.word	0x00000000
        /*04d0*/ 	.short	0x010a
        /*04d2*/ 	.byte	0x04
	.zero		1


	//   ....[62]....
        /*04d4*/ 	.word	0x00002980
        /*04d8*/ 	.word	0x000000ff
        /*04dc*/ 	.word	0x00000000
        /*04e0*/ 	.short	0x010a
        /*04e2*/ 	.byte	0x05
	.zero		1


	//   ....[63]....
        /*04e4*/ 	.word	0x00002a10
        /*04e8*/ 	.word	0x000000ff
        /*04ec*/ 	.word	0x00000000
        /*04f0*/ 	.short	0x010a
        /*04f2*/ 	.byte	0x05
	.zero		1


	//   ....[64]....
        /*04f4*/ 	.word	0x00002aa0
        /*04f8*/ 	.word	0x000000ff
        /*04fc*/ 	.word	0x00000000
        /*0500*/ 	.short	0x010a
        /*0502*/ 	.byte	0x05
	.zero		1


	//   ....[65]....
        /*0504*/ 	.word	0x00002b30
        /*0508*/ 	.word	0x000000ff
        /*050c*/ 	.word	0x00000000
        /*0510*/ 	.short	0x010a
        /*0512*/ 	.byte	0x05
	.zero		1


	//   ....[66]....
        /*0514*/ 	.word	0x00002bc0
        /*0518*/ 	.word	0x000000ff
        /*051c*/ 	.word	0x00000000
        /*0520*/ 	.short	0x010a
        /*0522*/ 	.byte	0x05
	.zero		1


	//   ....[67]....
        /*0524*/ 	.word	0x00002c50
        /*0528*/ 	.word	0x000000ff
        /*052c*/ 	.word	0x00000000
        /*0530*/ 	.short	0x010a
        /*0532*/ 	.byte	0x05
	.zero		1


	//   ....[68]....
        /*0534*/ 	.word	0x00002ce0
        /*0538*/ 	.word	0x000000ff
        /*053c*/ 	.word	0x00000000
        /*0540*/ 	.short	0x010a
        /*0542*/ 	.byte	0x05
	.zero		1


	//   ....[69]....
        /*0544*/ 	.word	0x00002d70
        /*0548*/ 	.word	0x000000ff
        /*054c*/ 	.word	0x00000000
        /*0550*/ 	.short	0x010a
        /*0552*/ 	.byte	0x05
	.zero		1


	//   ....[70]....
        /*0554*/ 	.word	0x00002e00
        /*0558*/ 	.word	0x000000ff
        /*055c*/ 	.word	0x00000000
        /*0560*/ 	.short	0x010a
        /*0562*/ 	.byte	0x05
	.zero		1


	//   ....[71]....
        /*0564*/ 	.word	0x00002e90
        /*0568*/ 	.word	0x000000ff
        /*056c*/ 	.word	0x00000000
        /*0570*/ 	.short	0x010a
        /*0572*/ 	.byte	0x05
	.zero		1


	//   ....[72]....
        /*0574*/ 	.word	0x00002f20
        /*0578*/ 	.word	0x000000ff
        /*057c*/ 	.word	0x00000000
        /*0580*/ 	.short	0x010a
        /*0582*/ 	.byte	0x05
	.zero		1


	//   ....[73]....
        /*0584*/ 	.word	0x00002fc0
        /*0588*/ 	.word	0x00000000
        /*058c*/ 	.word	0x00000000
        /*0590*/ 	.short	0x010a
        /*0592*/ 	.byte	0xff
	.zero		1


	//   ....[74]....
        /*0594*/ 	.word	0x000030e0
        /*0598*/ 	.word	0x00000002
        /*059c*/ 	.word	0x00000170
        /*05a0*/ 	.short	0x010a
        /*05a2*/ 	.byte	0xff
	.zero		1


	//   ....[75]....
        /*05a4*/ 	.word	0x00003150
        /*05a8*/ 	.word	0x00000002
        /*05ac*/ 	.word	0x00000000
        /*05b0*/ 	.short	0x0101
        /*05b2*/ 	.byte	0xff
	.zero		1


	//   ....[76]....
        /*05b4*/ 	.word	0x00003170
        /*05b8*/ 	.word	0x000000ff
        /*05bc*/ 	.word	0x00000120
        /*05c0*/ 	.short	0x010a
        /*05c2*/ 	.byte	0x04
	.zero		1


	//   ....[77]....
        /*05c4*/ 	.word	0x00003290
        /*05c8*/ 	.word	0x00000002
        /*05cc*/ 	.word	0x00000110
        /*05d0*/ 	.short	0x010a
        /*05d2*/ 	.byte	0xff
	.zero		1


	//   ....[78]....
        /*05d4*/ 	.word	0x00003390
        /*05d8*/ 	.word	0x00000002
        /*05dc*/ 	.word	0x00000000
        /*05e0*/ 	.short	0x0101
        /*05e2*/ 	.byte	0xff
	.zero		1


	//   ....[79]....
        /*05e4*/ 	.word	0x00003420
        /*05e8*/ 	.word	0x000000ff
        /*05ec*/ 	.word	0x00000120
        /*05f0*/ 	.short	0x0106
        /*05f2*/ 	.byte	0x04
	.zero		1


	//   ....[80]....
        /*05f4*/ 	.word	0x00003440
        /*05f8*/ 	.word	0x000000ff
        /*05fc*/ 	.word	0x00000120
        /*0600*/ 	.short	0x010a
        /*0602*/ 	.byte	0x04
	.zero		1


	//   ....[81]....
        /*0604*/ 	.word	0x000034d0
        /*0608*/ 	.word	0x000000ff
        /*060c*/ 	.word	0x00000120
        /*0610*/ 	.short	0x0106
        /*0612*/ 	.byte	0x07
	.zero		1


	//   ....[82]....
        /*0614*/ 	.word	0x00003510
        /*0618*/ 	.word	0x00000000
        /*061c*/ 	.word	0x00000120
        /*0620*/ 	.short	0x010a
        /*0622*/ 	.byte	0xff
	.zero		1


	//   ....[83]....
        /*0624*/ 	.word	0x00003a60
        /*0628*/ 	.word	0x00000000
        /*062c*/ 	.word	0x00000110
        /*0630*/ 	.short	0x010a
        /*0632*/ 	.byte	0xff
	.zero		1


	//   ....[84]....
        /*0634*/ 	.word	0x00003b60
        /*0638*/ 	.word	0x00000003
        /*063c*/ 	.word	0x00000000
        /*0640*/ 	.short	0x0101
        /*0642*/ 	.byte	0xff
	.zero		1


	//   ....[85]....
        /*0644*/ 	.word	0x00003b70
        /*0648*/ 	.word	0x000000ff
        /*064c*/ 	.word	0x00000000
        /*0650*/ 	.short	0x010a
        /*0652*/ 	.byte	0x04
	.zero		1


	//   ....[86]....
        /*0654*/ 	.word	0x00003bf0
        /*0658*/ 	.word	0x000000ff
        /*065c*/ 	.word	0x00000150
        /*0660*/ 	.short	0x010a
        /*0662*/ 	.byte	0x1f
	.zero		1


	//   ....[87]....
        /*0664*/ 	.word	0x00003cd0
        /*0668*/ 	.word	0x000000ff
        /*066c*/ 	.word	0x00000000
        /*0670*/ 	.short	0x010a
        /*0672*/ 	.byte	0x05
	.zero		1


	//   ....[88]....
        /*0674*/ 	.word	0x00003e10
        /*0678*/ 	.word	0x000000ff
        /*067c*/ 	.word	0x00000000
        /*0680*/ 	.short	0x010a
        /*0682*/ 	.byte	0x04
	.zero		1


	//   ....[89]....
        /*0684*/ 	.word	0x000040a0
        /*0688*/ 	.word	0x000000ff
        /*068c*/ 	.word	0x00000000
        /*0690*/ 	.short	0x010a
        /*0692*/ 	.byte	0x04
	.zero		1


	//   ....[90]....
        /*0694*/ 	.word	0x00004130
        /*0698*/ 	.word	0x000000ff
        /*069c*/ 	.word	0x00000000
        /*06a0*/ 	.short	0x010a
        /*06a2*/ 	.byte	0x05
	.zero		1


	//   ....[91]....
        /*06a4*/ 	.word	0x000041c0
        /*06a8*/ 	.word	0x000000ff
        /*06ac*/ 	.word	0x00000000
        /*06b0*/ 	.short	0x010a
        /*06b2*/ 	.byte	0x05
	.zero		1


	//   ....[92]....
        /*06b4*/ 	.word	0x00004250
        /*06b8*/ 	.word	0x000000ff
        /*06bc*/ 	.word	0x00000000
        /*06c0*/ 	.short	0x010a
        /*06c2*/ 	.byte	0x04
	.zero		1


	//   ....[93]....
        /*06c4*/ 	.word	0x00004730
        /*06c8*/ 	.word	0x00000008
        /*06cc*/ 	.word	0x00000110
        /*06d0*/ 	.short	0x010a
        /*06d2*/ 	.byte	0xff
	.zero		1


	//   ....[94]....
        /*06d4*/ 	.word	0x000048a0
        /*06d8*/ 	.word	0x00000000
        /*06dc*/ 	.word	0x00000000
        /*06e0*/ 	.short	0x0101
        /*06e2*/ 	.byte	0xff
	.zero		1


	//   ....[95]....
        /*06e4*/ 	.word	0x00004d70
        /*06e8*/ 	.word	0x000000ff
        /*06ec*/ 	.word	0x00000108
        /*06f0*/ 	.short	0x010a
        /*06f2*/ 	.byte	0x18
	.zero		1


	//   ....[96]....
        /*06f4*/ 	.word	0x00004f40
        /*06f8*/ 	.word	0x000000ff
        /*06fc*/ 	.word	0x000000e8
        /*0700*/ 	.short	0x010a
        /*0702*/ 	.byte	0x04
	.zero		1


	//   ....[97]....
        /*0704*/ 	.word	0x00005120
        /*0708*/ 	.word	0x000000ff
        /*070c*/ 	.word	0x000000d0
        /*0710*/ 	.short	0x010b
        /*0712*/ 	.byte	0x04
	.zero		1


	//   ....[98]....
        /*0714*/ 	.word	0x00005130
        /*0718*/ 	.word	0x000000ff
        /*071c*/ 	.word	0x00000000
        /*0720*/ 	.short	0x0101
        /*0722*/ 	.byte	0x07
	.zero		1


	//   ....[99]....
        /*0724*/ 	.word	0x00005140
        /*0728*/ 	.word	0x000000ff
        /*072c*/ 	.word	0x000000e8
        /*0730*/ 	.short	0x010a
        /*0732*/ 	.byte	0x05
	.zero		1


	//   ....[100]....
        /*0734*/ 	.word	0x00005390
        /*0738*/ 	.word	0x000000ff
        /*073c*/ 	.word	0x000000d0
        /*0740*/ 	.short	0x010b
        /*0742*/ 	.byte	0x05
	.zero		1


	//   ....[101]....
        /*0744*/ 	.word	0x000053a0
        /*0748*/ 	.word	0x000000ff
        /*074c*/ 	.word	0x00000000
        /*0750*/ 	.short	0x0101
        /*0752*/ 	.byte	0x04
	.zero		1


	//   ....[102]....
        /*0754*/ 	.word	0x000053f0
        /*0758*/ 	.word	0x000000ff
        /*075c*/ 	.word	0x00000000
        /*0760*/ 	.short	0x010a
        /*0762*/ 	.byte	0x04
	.zero		1


	//   ....[103]....
        /*0764*/ 	.word	0x00005480
        /*0768*/ 	.word	0x000000ff
        /*076c*/ 	.word	0x00000000
        /*0770*/ 	.short	0x010a
        /*0772*/ 	.byte	0x05
	.zero		1


	//   ....[104]....
        /*0774*/ 	.word	0x00005520
        /*0778*/ 	.word	0x00000000
        /*077c*/ 	.word	0x00000000
        /*0780*/ 	.short	0x010a
        /*0782*/ 	.byte	0xff
	.zero		1


	//   ....[105]....
        /*0784*/ 	.word	0x00005880
        /*0788*/ 	.word	0x00000000
        /*078c*/ 	.word	0x00000110
        /*0790*/ 	.short	0x010a
        /*0792*/ 	.byte	0xff
	.zero		1


	//   ....[106]....
        /*0794*/ 	.word	0x00005950
        /*0798*/ 	.word	0x00000000
        /*079c*/ 	.word	0x00000000
        /*07a0*/ 	.short	0x0101
        /*07a2*/ 	.byte	0xff
	.zero		1


	//   ....[107]....
        /*07a4*/ 	.word	0x00006560
        /*07a8*/ 	.word	0x00000002
        /*07ac*/ 	.word	0x000000d0
        /*07b0*/ 	.short	0x010a
        /*07b2*/ 	.byte	0xff
	.zero		1


	//   ....[108]....
        /*07b4*/ 	.word	0x000065a0
        /*07b8*/ 	.word	0x0000001b
        /*07bc*/ 	.word	0x00000130
        /*07c0*/ 	.short	0x010a
        /*07c2*/ 	.byte	0xff
	.zero		1


	//   ....[109]....
        /*07c4*/ 	.word	0x00006690
        /*07c8*/ 	.word	0x00000002
        /*07cc*/ 	.word	0x000000d0
        /*07d0*/ 	.short	0x010a
        /*07d2*/ 	.byte	0xff
	.zero		1


	//   ....[110]....
        /*07d4*/ 	.word	0x00006820
        /*07d8*/ 	.word	0x0000001b
        /*07dc*/ 	.word	0x00000130
        /*07e0*/ 	.short	0x010a
        /*07e2*/ 	.byte	0xff
	.zero		1


	//   ....[111]....
        /*07e4*/ 	.word	0x00006ff0
        /*07e8*/ 	.word	0x00000000
        /*07ec*/ 	.word	0x00000000
        /*07f0*/ 	.short	0x0101
        /*07f2*/ 	.byte	0xff
	.zero		1


	//   ....[112]....
        /*07f4*/ 	.word	0x00007000
        /*07f8*/ 	.word	0x00000002
        /*07fc*/ 	.word	0x000000d0
        /*0800*/ 	.short	0x010a
        /*0802*/ 	.byte	0xff
	.zero		1


	//   ....[113]....
        /*0804*/ 	.word	0x000070c0
        /*0808*/ 	.word	0x00000002
        /*080c*/ 	.word	0x000000d0
        /*0810*/ 	.short	0x010a
        /*0812*/ 	.byte	0xff
	.zero		1


	//   ....[114]....
        /*0814*/ 	.word	0x00007460
        /*0818*/ 	.word	0x000000ff
        /*081c*/ 	.word	0x00000000
        /*0820*/ 	.short	0x0101
        /*0822*/ 	.byte	0x04
	.zero		1


	//   ....[115]....
        /*0824*/ 	.word	0x000079c0
        /*0828*/ 	.word	0x00000000
        /*082c*/ 	.word	0x00000000
        /*0830*/ 	.short	0x0101
        /*0832*/ 	.byte	0xff
	.zero		1


	//   ....[116]....
        /*0834*/ 	.word	0x00007c70
        /*0838*/ 	.word	0x000000ff
        /*083c*/ 	.word	0x00000000
        /*0840*/ 	.short	0x0101
        /*0842*/ 	.byte	0x04
	.zero		1


	//   ....[117]....
        /*0844*/ 	.word	0x00007c90
        /*0848*/ 	.word	0x00000000
        /*084c*/ 	.word	0x00000180
        /*0850*/ 	.short	0x010a
        /*0852*/ 	.byte	0xff
	.zero		1


	//   ....[118]....
        /*0854*/ 	.word	0x00007cf0
        /*0858*/ 	.word	0x00000000
        /*085c*/ 	.word	0x00000068
        /*0860*/ 	.short	0x010a
        /*0862*/ 	.byte	0xff
	.zero		1


	//   ....[119]....
        /*0864*/ 	.word	0x00007d50
        /*0868*/ 	.word	0x00000000
        /*086c*/ 	.word	0x00000068
        /*0870*/ 	.short	0x010a
        /*0872*/ 	.byte	0xff
	.zero		1


	//   ....[120]....
        /*0874*/ 	.word	0x00007da0
        /*0878*/ 	.word	0x00000003
        /*087c*/ 	.word	0x00000110
        /*0880*/ 	.short	0x010a
        /*0882*/ 	.byte	0xff
	.zero		1


	//   ....[121]....
        /*0884*/ 	.word	0x00007e00
        /*0888*/ 	.word	0x00000000
        /*088c*/ 	.word	0x00000000
        /*0890*/ 	.short	0x010a
        /*0892*/ 	.byte	0xff
	.zero		1


	//   ....[122]....
        /*0894*/ 	.word	0x00007e60
        /*0898*/ 	.word	0x00000000
        /*089c*/ 	.word	0x00000000
        /*08a0*/ 	.short	0x010a
        /*08a2*/ 	.byte	0xff
	.zero		1


	//   ....[123]....
        /*08a4*/ 	.word	0x00007ec0
        /*08a8*/ 	.word	0x00000000
        /*08ac*/ 	.word	0x00000000
        /*08b0*/ 	.short	0x010a
        /*08b2*/ 	.byte	0xff
	.zero		1


	//   ....[124]....
        /*08b4*/ 	.word	0x00007f20
        /*08b8*/ 	.word	0x00000000
        /*08bc*/ 	.word	0x00000000
        /*08c0*/ 	.short	0x010a
        /*08c2*/ 	.byte	0xff
	.zero		1


	//   ....[125]....
        /*08c4*/ 	.word	0x00007f80
        /*08c8*/ 	.word	0x00000000
        /*08cc*/ 	.word	0x00000000
        /*08d0*/ 	.short	0x010a
        /*08d2*/ 	.byte	0xff
	.zero		1


	//   ....[126]....
        /*08d4*/ 	.word	0x00007fe0
        /*08d8*/ 	.word	0x00000000
        /*08dc*/ 	.word	0x00000000
        /*08e0*/ 	.short	0x010a
        /*08e2*/ 	.byte	0xff
	.zero		1


	//   ....[127]....
        /*08e4*/ 	.word	0x00008040
        /*08e8*/ 	.word	0x00000000
        /*08ec*/ 	.word	0x00000000
        /*08f0*/ 	.short	0x010a
        /*08f2*/ 	.byte	0xff
	.zero		1


	//   ....[128]....
        /*08f4*/ 	.word	0x000080a0
        /*08f8*/ 	.word	0x00000000
        /*08fc*/ 	.word	0x00000000
        /*0900*/ 	.short	0x010a
        /*0902*/ 	.byte	0xff
	.zero		1


	//   ....[129]....
        /*0904*/ 	.word	0x00008100
        /*0908*/ 	.word	0x00000000
        /*090c*/ 	.word	0x00000000
        /*0910*/ 	.short	0x010a
        /*0912*/ 	.byte	0xff
	.zero		1


	//   ....[130]....
        /*0914*/ 	.word	0x00008160
        /*0918*/ 	.word	0x00000000
        /*091c*/ 	.word	0x00000000
        /*0920*/ 	.short	0x010a
        /*0922*/ 	.byte	0xff
	.zero		1


	//   ....[131]....
        /*0924*/ 	.word	0x000081c0
        /*0928*/ 	.word	0x00000000
        /*092c*/ 	.word	0x00000000
        /*0930*/ 	.short	0x010a
        /*0932*/ 	.byte	0xff
	.zero		1


	//   ....[132]....
        /*0934*/ 	.word	0x00008220
        /*0938*/ 	.word	0x00000000
        /*093c*/ 	.word	0x00000000
        /*0940*/ 	.short	0x010a
        /*0942*/ 	.byte	0xff
	.zero		1


	//   ....[133]....
        /*0944*/ 	.word	0x00008270
        /*0948*/ 	.word	0x00000002
        /*094c*/ 	.word	0x00000170
        /*0950*/ 	.short	0x010a
        /*0952*/ 	.byte	0xff
	.zero		1


	//   ....[134]....
        /*0954*/ 	.word	0x000082d0
        /*0958*/ 	.word	0x00000002
        /*095c*/ 	.word	0x00000120
        /*0960*/ 	.short	0x010a
        /*0962*/ 	.byte	0xff
	.zero		1


	//   ....[135]....
        /*0964*/ 	.word	0x00008320
        /*0968*/ 	.word	0x00000002
        /*096c*/ 	.word	0x00000110
        /*0970*/ 	.short	0x010a
        /*0972*/ 	.byte	0xff
	.zero		1


	//   ....[136]....
        /*0974*/ 	.word	0x00008380
        /*0978*/ 	.word	0x00000000
        /*097c*/ 	.word	0x00000120
        /*0980*/ 	.short	0x010a
        /*0982*/ 	.byte	0xff
	.zero		1


	//   ....[137]....
        /*0984*/ 	.word	0x000083d0
        /*0988*/ 	.word	0x00000000
        /*098c*/ 	.word	0x00000110
        /*0990*/ 	.short	0x010a
        /*0992*/ 	.byte	0xff
	.zero		1


	//   ....[138]....
        /*0994*/ 	.word	0x00008430
        /*0998*/ 	.word	0x00000002
        /*099c*/ 	.word	0x00000150
        /*09a0*/ 	.short	0x010a
        /*09a2*/ 	.byte	0xff
	.zero		1


	//   ....[139]....
        /*09a4*/ 	.word	0x00008490
        /*09a8*/ 	.word	0x00000000
        /*09ac*/ 	.word	0x00000000
        /*09b0*/ 	.short	0x010a
        /*09b2*/ 	.byte	0xff
	.zero		1


	//   ....[140]....
        /*09b4*/ 	.word	0x000084f0
        /*09b8*/ 	.word	0x00000000
        /*09bc*/ 	.word	0x00000000
        /*09c0*/ 	.short	0x010a
        /*09c2*/ 	.byte	0xff
	.zero		1


	//   ....[141]....
        /*09c4*/ 	.word	0x00008550
        /*09c8*/ 	.word	0x00000000
        /*09cc*/ 	.word	0x00000000
        /*09d0*/ 	.short	0x010a
        /*09d2*/ 	.byte	0xff
	.zero		1


	//   ....[142]....
        /*09d4*/ 	.word	0x000085b0
        /*09d8*/ 	.word	0x00000000
        /*09dc*/ 	.word	0x00000000
        /*09e0*/ 	.short	0x010a
        /*09e2*/ 	.byte	0xff
	.zero		1


	//   ....[143]....
        /*09e4*/ 	.word	0x00008610
        /*09e8*/ 	.word	0x00000000
        /*09ec*/ 	.word	0x00000000
        /*09f0*/ 	.short	0x010a
        /*09f2*/ 	.byte	0xff
	.zero		1


	//   ....[144]....
        /*09f4*/ 	.word	0x00008660
        /*09f8*/ 	.word	0x00000008
        /*09fc*/ 	.word	0x00000110
        /*0a00*/ 	.short	0x010a
        /*0a02*/ 	.byte	0xff
	.zero		1


	//   ....[145]....
        /*0a04*/ 	.word	0x000086c0
        /*0a08*/ 	.word	0x00000000
        /*0a0c*/ 	.word	0x00000108
        /*0a10*/ 	.short	0x010a
        /*0a12*/ 	.byte	0xff
	.zero		1


	//   ....[146]....
        /*0a14*/ 	.word	0x00008720
        /*0a18*/ 	.word	0x00000000
        /*0a1c*/ 	.word	0x000000e8
        /*0a20*/ 	.short	0x010a
        /*0a22*/ 	.byte	0xff
	.zero		1


	//   ....[147]....
        /*0a24*/ 	.word	0x00008780
        /*0a28*/ 	.word	0x00000002
        /*0a2c*/ 	.word	0x000000e8
        /*0a30*/ 	.short	0x010a
        /*0a32*/ 	.byte	0xff
	.zero		1


	//   ....[148]....
        /*0a34*/ 	.word	0x000087e0
        /*0a38*/ 	.word	0x00000000
        /*0a3c*/ 	.word	0x00000000
        /*0a40*/ 	.short	0x010a
        /*0a42*/ 	.byte	0xff
	.zero		1


	//   ....[149]....
        /*0a44*/ 	.word	0x00008840
        /*0a48*/ 	.word	0x00000000
        /*0a4c*/ 	.word	0x00000000
        /*0a50*/ 	.short	0x010a
        /*0a52*/ 	.byte	0xff
	.zero		1


	//   ....[150]....
        /*0a54*/ 	.word	0x00008890
        /*0a58*/ 	.word	0x00000000
        /*0a5c*/ 	.word	0x00000110
        /*0a60*/ 	.short	0x010a
        /*0a62*/ 	.byte	0xff
	.zero		1


	//   ....[151]....
        /*0a64*/ 	.word	0x000088e0
        /*0a68*/ 	.word	0x00000002
        /*0a6c*/ 	.word	0x000000d0
        /*0a70*/ 	.short	0x010a
        /*0a72*/ 	.byte	0xff
	.zero		1


	//   ....[152]....
        /*0a74*/ 	.word	0x00008930
        /*0a78*/ 	.word	0x0000001b
        /*0a7c*/ 	.word	0x00000130
        /*0a80*/ 	.short	0x010a
        /*0a82*/ 	.byte	0xff
	.zero		1


	//   ....[153]....
        /*0a84*/ 	.word	0x00008980
        /*0a88*/ 	.word	0x00000002
        /*0a8c*/ 	.word	0x000000d0
        /*0a90*/ 	.short	0x010a
        /*0a92*/ 	.byte	0xff
	.zero		1


	//----- nvinfo : EIATTR_NUM_MBARRIERS
	.align		4
.L_47:
        /*0a94*/ 	.byte	0x03, 0x38
        /*0a96*/ 	.short	0x0032


	//----- nvinfo : EIATTR_EXIT_INSTR_OFFSETS
	.align		4
        /*0a98*/ 	.byte	0x04, 0x1c
        /*0a9a*/ 	.short	(.L_49 - .L_48)


	//   ....[0]....
.L_48:
        /*0a9c*/ 	.word	0x00002ff0


	//   ....[1]....
        /*0aa0*/ 	.word	0x000034e0


	//   ....[2]....
        /*0aa4*/ 	.word	0x00003540


	//   ....[3]....
        /*0aa8*/ 	.word	0x000044b0


	//   ....[4]....
        /*0aac*/ 	.word	0x00005550


	//   ....[5]....
        /*0ab0*/ 	.word	0x00005590


	//   ....[6]....
        /*0ab4*/ 	.word	0x00007b60


	//   ....[7]....
        /*0ab8*/ 	.word	0x00007be0


	//   ....[8]....
        /*0abc*/ 	.word	0x00007c10


	//   ....[9]....
        /*0ac0*/ 	.word	0x00007c80


	//----- nvinfo : EIATTR_MAX_THREADS
	.align		4
.L_49:
        /*0ac4*/ 	.byte	0x04, 0x05
        /*0ac6*/ 	.short	(.L_51 - .L_50)
.L_50:
        /*0ac8*/ 	.word	0x00000100
        /*0acc*/ 	.word	0x00000001
        /*0ad0*/ 	.word	0x00000001


	//----- nvinfo : EIATTR_CRS_STACK_SIZE
	.align		4
.L_51:
        /*0ad4*/ 	.byte	0x04, 0x1e
        /*0ad6*/ 	.short	(.L_53 - .L_52)
.L_52:
        /*0ad8*/ 	.word	0x00000000


	//----- nvinfo : EIATTR_CBANK_PARAM_SIZE
	.align		4
.L_53:
        /*0adc*/ 	.byte	0x03, 0x19
        /*0ade*/ 	.short	0x0800


	//----- nvinfo : EIATTR_PARAM_CBANK
	.align		4
        /*0ae0*/ 	.byte	0x04, 0x0a
        /*0ae2*/ 	.short	(.L_55 - .L_54)
	.align		4
.L_54:
        /*0ae4*/ 	.word	index@(.nv.constant0._ZN7cutlass13device_kernelINS_4gemm6kernel13GemmUniversalIN4cute5tupleIJiiiiEEENS1_10collective13CollectiveMmaINS1_35MainloopSm100TmaUmmaWarpSpecializedILi13ELi2ELi4ENS5_IJNS4_1CILi4EEENSA_ILi1EEESC_EEEEENS5_IJNSA_ILi64EEESF_SF_EEENS_10bfloat16_tENS5_IJlSC_lEEESH_SI_NS4_8TiledMMAINS4_8MMA_AtomIJNS4_20SM100_MMA_F16BF16_SSISH_SH_fLi64ELi64ELNS4_4UMMA5MajorE0ELSN_0ELNSM_7ScaleInE0ELSO_0EEEEEENS4_6LayoutINS5_IJSC_SC_SC_EEENS5_IJNSA_ILi0EEEST_ST_EEEEENS5_IJNS4_10UnderscoreESW_SW_EEEEENS4_13SM90_TMA_LOADENS4_14ComposedLayoutINS4_7SwizzleILi3ELi4ELi3EEENS4_18smem_ptr_flag_bitsILi16EEENSR_INS5_IJNSA_ILi8EEESF_EEENS5_IJSF_SC_EEEEEEEvNS4_8identityENS4_23SM90_TMA_LOAD_MULTICASTES19_vS1A_EENS_8epilogue10collective18CollectiveEpilogueINS1D_23Sm100TmaWarpSpecializedILi3ELi2ELi16ELb1ELb0EEEJSG_NS5_IJNSR_ISF_SC_EENSR_INSA_ILi32EEESC_EEEEESH_SI_SH_SI_NS1D_6fusion15FusionCallbacksIS1H_NS1M_17LinearCombinationISH_fSH_fLNS_15FloatRoundStyleE2EEESG_S1L_JEEENS4_5SM1004TMEM4LOAD26SM100_TMEM_LOAD_16dp256b4xESZ_NS10_INS11_ILi2ELi4ELi3EEES14_NSR_INS5_IJS15_S1J_EEENS5_IJS1J_SC_EEEEEEENS4_17SM75_U32x4_LDSM_NENS4_14SM90_TMA_STOREES20_NS4_17SM90_U32x4_STSM_NENS4_39AutoVectorizingCopyWithAssumedAlignmentILi128EEEEEEvvEEEEvNT_6ParamsE)
        /*0ae8*/ 	.short	0x0380
        /*0aea*/ 	.short	0x0800


	//----- nvinfo : EIATTR_SW_WAR
	.align		4
.L_55:
        /*0aec*/ 	.byte	0x04, 0x36
        /*0aee*/ 	.short	(.L_57 - .L_56)
.L_56:
        /*0af0*/ 	.word	0x00000008
.L_57:


//--------------------- .nv.callgraph             --------------------------
	.section	.nv.callgraph,"",@"SHT_CUDA_CALLGRAPH"
	.align	4
	.sectionentsize	8
	.align		4
        /*0000*/ 	.word	0x00000000
	.align		4
        /*0004*/ 	.word	0xffffffff
	.align		4
        /*0008*/ 	.word	index@(_ZN7cutlass13device_kernelINS_4gemm6kernel13GemmUniversalIN4cute5tupleIJiiiiEEENS1_10collective13CollectiveMmaINS1_35MainloopSm100TmaUmmaWarpSpecializedILi13ELi2ELi4ENS5_IJNS4_1CILi4EEENSA_ILi1EEESC_EEEEENS5_IJNSA_ILi64EEESF_SF_EEENS_10bfloat16_tENS5_IJlSC_lEEESH_SI_NS4_8TiledMMAINS4_8MMA_AtomIJNS4_20SM100_MMA_F16BF16_SSISH_SH_fLi64ELi64ELNS4_4UMMA5MajorE0ELSN_0ELNSM_7ScaleInE0ELSO_0EEEEEENS4_6LayoutINS5_IJSC_SC_SC_EEENS5_IJNSA_ILi0EEEST_ST_EEEEENS5_IJNS4_10UnderscoreESW_SW_EEEEENS4_13SM90_TMA_LOADENS4_14ComposedLayoutINS4_7SwizzleILi3ELi4ELi3EEENS4_18smem_ptr_flag_bitsILi16EEENSR_INS5_IJNSA_ILi8EEESF_EEENS5_IJSF_SC_EEEEEEEvNS4_8identityENS4_23SM90_TMA_LOAD_MULTICASTES19_vS1A_EENS_8epilogue10collective18CollectiveEpilogueINS1D_23Sm100TmaWarpSpecializedILi3ELi2ELi16ELb1ELb0EEEJSG_NS5_IJNSR_ISF_SC_EENSR_INSA_ILi32EEESC_EEEEESH_SI_SH_SI_NS1D_6fusion15FusionCallbacksIS1H_NS1M_17LinearCombinationISH_fSH_fLNS_15FloatRoundStyleE2EEESG_S1L_JEEENS4_5SM1004TMEM4LOAD26SM100_TMEM_LOAD_16dp256b4xESZ_NS10_INS11_ILi2ELi4ELi3EEES14_NSR_INS5_IJS15_S1J_EEENS5_IJS1J_SC_EEEEEEENS4_17SM75_U32x4_LDSM_NENS4_14SM90_TMA_STOREES20_NS4_17SM90_U32x4_STSM_NENS4_39AutoVectorizingCopyWithAssumedAlignmentILi128EEEEEEvvEEEEvNT_6ParamsE)
	.align		4
        /*000c*/ 	.word	index@(__assertfail)
	.align		4
        /*0010*/ 	.word	0x00000000
	.align		4
        /*0014*/ 	.word	0xfffffffe
	.align		4
        /*0018*/ 	.word	0x00000000
	.align		4
        /*001c*/ 	.word	0xfffffffd
	.align		4
        /*0020*/ 	.word	0x00000000
	.align		4
        /*0024*/ 	.word	0xfffffffc


//--------------------- .nv.constant4             --------------------------
	.section	.nv.constant4,"a",@progbits
	.align	8
	.align		8
.nv.constant4:
        /*0000*/ 	.dword	__assertfail
	.align		8
        /*0008*/ 	.dword	__unnamed_1
	.align		8
        /*0010*/ 	.dword	__unnamed_2
	.align		8
        /*0018*/ 	.dword	_ZN40_INTERNAL_3857cc84_4_k_cu_6866e021_271264cuda3std3__45__cpo5beginE
	.align		8
        /*0020*/ 	.dword	_ZN40_INTERNAL_3857cc84_4_k_cu_6866e021_271264cuda3std3__45__cpo3endE
	.align		8
        /*0028*/ 	.dword	_ZN40_INTERNAL_3857cc84_4_k_cu_6866e021_271264cuda3std3__45__cpo6cbeginE
	.align		8
        /*0030*/ 	.dword	_ZN40_INTERNAL_3857cc84_4_k_cu_6866e021_271264cuda3std3__45__cpo4cendE
	.align		8
        /*0038*/ 	.dword	_ZN40_INTERNAL_3857cc84_4_k_cu_6866e021_271264cuda3std3__442_GLOBAL__N__3857cc84_4_k_cu_6866e021_271266ignoreE
	.align		8
        /*0040*/ 	.dword	_ZN40_INTERNAL_3857cc84_4_k_cu_6866e021_271264cuda3std3__419piecewise_constructE
	.align		8
        /*0048*/ 	.dword	_ZN40_INTERNAL_3857cc84_4_k_cu_6866e021_271264cuda3std3__48in_placeE
	.align		8
        /*0050*/ 	.dword	_ZN40_INTERNAL_3857cc84_4_k_cu_6866e021_271264cuda3std6ranges3__45__cpo4swapE
	.align		8
        /*0058*/ 	.dword	_ZN40_INTERNAL_3857cc84_4_k_cu_6866e021_271264cuda3std6ranges3__45__cpo9iter_moveE
	.align		8
        /*0060*/ 	.dword	_ZN40_INTERNAL_3857cc84_4_k_cu_6866e021_271264cute7productE
	.align		8
        /*0068*/ 	.dword	_ZN40_INTERNAL_3857cc84_4_k_cu_6866e021_271264cute1_E
	.align		8
        /*0070*/ 	.dword	$str$25
	.align		8
        /*0078*/ 	.dword	$str$26
	.align		8
        /*0080*/ 	.dword	$str$27
	.align		8
        /*0088*/ 	.dword	$str$28


//--------------------- .text._ZN7cutlass13device_kernelINS_4gemm6kernel13GemmUniversalIN4cute5tupleIJiiiiEEENS1_10collective13CollectiveMmaINS1_35MainloopSm100TmaUmmaWarpSpecializedILi13ELi2ELi4ENS5_IJNS4_1CILi4EEENSA_ILi1EEESC_EEEEENS5_IJNSA_ILi64EEESF_SF_EEENS_10bfloat16_tENS5_IJlSC_lEEESH_SI_NS4_8TiledMMAINS4_8MMA_AtomIJNS4_20SM100_MMA_F16BF16_SSISH_SH_fLi64ELi64ELNS4_4UMMA5MajorE0ELSN_0ELNSM_7ScaleInE0ELSO_0EEEEEENS4_6LayoutINS5_IJSC_SC_SC_EEENS5_IJNSA_ILi0EEEST_ST_EEEEENS5_IJNS4_10UnderscoreESW_SW_EEEEENS4_13SM90_TMA_LOADENS4_14ComposedLayoutINS4_7SwizzleILi3ELi4ELi3EEENS4_18smem_ptr_flag_bitsILi16EEENSR_INS5_IJNSA_ILi8EEESF_EEENS5_IJSF_SC_EEEEEEEvNS4_8identityENS4_23SM90_TMA_LOAD_MULTICASTES19_vS1A_EENS_8epilogue10collective18CollectiveEpilogueINS1D_23Sm100TmaWarpSpecializedILi3ELi2ELi16ELb1ELb0EEEJSG_NS5_IJNSR_ISF_SC_EENSR_INSA_ILi32EEESC_EEEEESH_SI_SH_SI_NS1D_6fusion15FusionCallbacksIS1H_NS1M_17LinearCombinationISH_fSH_fLNS_15FloatRoundStyleE2EEESG_S1L_JEEENS4_5SM1004TMEM4LOAD26SM100_TMEM_LOAD_16dp256b4xESZ_NS10_INS11_ILi2ELi4ELi3EEES14_NSR_INS5_IJS15_S1J_EEENS5_IJS1J_SC_EEEEEEENS4_17SM75_U32x4_LDSM_NENS4_14SM90_TMA_STOREES20_NS4_17SM90_U32x4_STSM_NENS4_39AutoVectorizingCopyWithAssumedAlignmentILi128EEEEEEvvEEEEvNT_6ParamsE --------------------------
	.section	.text._ZN7cutlass13device_kernelINS_4gemm6kernel13GemmUniversalIN4cute5tupleIJiiiiEEENS1_10collective13CollectiveMmaINS1_35MainloopSm100TmaUmmaWarpSpecializedILi13ELi2ELi4ENS5_IJNS4_1CILi4EEENSA_ILi1EEESC_EEEEENS5_IJNSA_ILi64EEESF_SF_EEENS_10bfloat16_tENS5_IJlSC_lEEESH_SI_NS4_8TiledMMAINS4_8MMA_AtomIJNS4_20SM100_MMA_F16BF16_SSISH_SH_fLi64ELi64ELNS4_4UMMA5MajorE0ELSN_0ELNSM_7ScaleInE0ELSO_0EEEEEENS4_6LayoutINS5_IJSC_SC_SC_EEENS5_IJNSA_ILi0EEEST_ST_EEEEENS5_IJNS4_10UnderscoreESW_SW_EEEEENS4_13SM90_TMA_LOADENS4_14ComposedLayoutINS4_7SwizzleILi3ELi4ELi3EEENS4_18smem_ptr_flag_bitsILi16EEENSR_INS5_IJNSA_ILi8EEESF_EEENS5_IJSF_SC_EEEEEEEvNS4_8identityENS4_23SM90_TMA_LOAD_MULTICASTES19_vS1A_EENS_8epilogue10collective18CollectiveEpilogueINS1D_23Sm100TmaWarpSpecializedILi3ELi2ELi16ELb1ELb0EEEJSG_NS5_IJNSR_ISF_SC_EENSR_INSA_ILi32EEESC_EEEEESH_SI_SH_SI_NS1D_6fusion15FusionCallbacksIS1H_NS1M_17LinearCombinationISH_fSH_fLNS_15FloatRoundStyleE2EEESG_S1L_JEEENS4_5SM1004TMEM4LOAD26SM100_TMEM_LOAD_16dp256b4xESZ_NS10_INS11_ILi2ELi4ELi3EEES14_NSR_INS5_IJS15_S1J_EEENS5_IJS1J_SC_EEEEEEENS4_17SM75_U32x4_LDSM_NENS4_14SM90_TMA_STOREES20_NS4_17SM90_U32x4_STSM_NENS4_39AutoVectorizingCopyWithAssumedAlignmentILi128EEEEEEvvEEEEvNT_6ParamsE,"ax",@progbits
	.align	128
.text._ZN7cutlass13device_kernelINS_4gemm6kernel13GemmUniversalIN4cute5tupleIJiiiiEEENS1_10collective13CollectiveMmaINS1_35MainloopSm100TmaUmmaWarpSpecializedILi13ELi2ELi4ENS5_IJNS4_1CILi4EEENSA_ILi1EEESC_EEEEENS5_IJNSA_ILi64EEESF_SF_EEENS_10bfloat16_tENS5_IJlSC_lEEESH_SI_NS4_8TiledMMAINS4_8MMA_AtomIJNS4_20SM100_MMA_F16BF16_SSISH_SH_fLi64ELi64ELNS4_4UMMA5MajorE0ELSN_0ELNSM_7ScaleInE0ELSO_0EEEEEENS4_6LayoutINS5_IJSC_SC_SC_EEENS5_IJNSA_ILi0EEEST_ST_EEEEENS5_IJNS4_10UnderscoreESW_SW_EEEEENS4_13SM90_TMA_LOADENS4_14ComposedLayoutINS4_7SwizzleILi3ELi4ELi3EEENS4_18smem_ptr_flag_bitsILi16EEENSR_INS5_IJNSA_ILi8EEESF_EEENS5_IJSF_SC_EEEEEEEvNS4_8identityENS4_23SM90_TMA_LOAD_MULTICASTES19_vS1A_EENS_8epilogue10collective18CollectiveEpilogueINS1D_23Sm100TmaWarpSpecializedILi3ELi2ELi16ELb1ELb0EEEJSG_NS5_IJNSR_ISF_SC_EENSR_INSA_ILi32EEESC_EEEEESH_SI_SH_SI_NS1D_6fusion15FusionCallbacksIS1H_NS1M_17LinearCombinationISH_fSH_fLNS_15FloatRoundStyleE2EEESG_S1L_JEEENS4_5SM1004TMEM4LOAD26SM100_TMEM_LOAD_16dp256b4xESZ_NS10_INS11_ILi2ELi4ELi3EEES14_NSR_INS5_IJS15_S1J_EEENS5_IJS1J_SC_EEEEEEENS4_17SM75_U32x4_LDSM_NENS4_14SM90_TMA_STOREES20_NS4_17SM90_U32x4_STSM_NENS4_39AutoVectorizingCopyWithAssumedAlignmentILi128EEEEEEvvEEEEvNT_6ParamsE:
        .type           _ZN7cutlass13device_kernelINS_4gemm6kernel13GemmUniversalIN4cute5tupleIJiiiiEEENS1_10collective13CollectiveMmaINS1_35MainloopSm100TmaUmmaWarpSpecializedILi13ELi2ELi4ENS5_IJNS4_1CILi4EEENSA_ILi1EEESC_EEEEENS5_IJNSA_ILi64EEESF_SF_EEENS_10bfloat16_tENS5_IJlSC_lEEESH_SI_NS4_8TiledMMAINS4_8MMA_AtomIJNS4_20SM100_MMA_F16BF16_SSISH_SH_fLi64ELi64ELNS4_4UMMA5MajorE0ELSN_0ELNSM_7ScaleInE0ELSO_0EEEEEENS4_6LayoutINS5_IJSC_SC_SC_EEENS5_IJNSA_ILi0EEEST_ST_EEEEENS5_IJNS4_10UnderscoreESW_SW_EEEEENS4_13SM90_TMA_LOADENS4_14ComposedLayoutINS4_7SwizzleILi3ELi4ELi3EEENS4_18smem_ptr_flag_bitsILi16EEENSR_INS5_IJNSA_ILi8EEESF_EEENS5_IJSF_SC_EEEEEEEvNS4_8identityENS4_23SM90_TMA_LOAD_MULTICASTES19_vS1A_EENS_8epilogue10collective18CollectiveEpilogueINS1D_23Sm100TmaWarpSpecializedILi3ELi2ELi16ELb1ELb0EEEJSG_NS5_IJNSR_ISF_SC_EENSR_INSA_ILi32EEESC_EEEEESH_SI_SH_SI_NS1D_6fusion15FusionCallbacksIS1H_NS1M_17LinearCombinationISH_fSH_fLNS_15FloatRoundStyleE2EEESG_S1L_JEEENS4_5SM1004TMEM4LOAD26SM100_TMEM_LOAD_16dp256b4xESZ_NS10_INS11_ILi2ELi4ELi3EEES14_NSR_INS5_IJS15_S1J_EEENS5_IJS1J_SC_EEEEEEENS4_17SM75_U32x4_LDSM_NENS4_14SM90_TMA_STOREES20_NS4_17SM90_U32x4_STSM_NENS4_39AutoVectorizingCopyWithAssumedAlignmentILi128EEEEEEvvEEEEvNT_6ParamsE,@function
        .size           _ZN7cutlass13device_kernelINS_4gemm6kernel13GemmUniversalIN4cute5tupleIJiiiiEEENS1_10collective13CollectiveMmaINS1_35MainloopSm100TmaUmmaWarpSpecializedILi13ELi2ELi4ENS5_IJNS4_1CILi4EEENSA_ILi1EEESC_EEEEENS5_IJNSA_ILi64EEESF_SF_EEENS_10bfloat16_tENS5_IJlSC_lEEESH_SI_NS4_8TiledMMAINS4_8MMA_AtomIJNS4_20SM100_MMA_F16BF16_SSISH_SH_fLi64ELi64ELNS4_4UMMA5MajorE0ELSN_0ELNSM_7ScaleInE0ELSO_0EEEEEENS4_6LayoutINS5_IJSC_SC_SC_EEENS5_IJNSA_ILi0EEEST_ST_EEEEENS5_IJNS4_10UnderscoreESW_SW_EEEEENS4_13SM90_TMA_LOADENS4_14ComposedLayoutINS4_7SwizzleILi3ELi4ELi3EEENS4_18smem_ptr_flag_bitsILi16EEENSR_INS5_IJNSA_ILi8EEESF_EEENS5_IJSF_SC_EEEEEEEvNS4_8identityENS4_23SM90_TMA_LOAD_MULTICASTES19_vS1A_EENS_8epilogue10collective18CollectiveEpilogueINS1D_23Sm100TmaWarpSpecializedILi3ELi2ELi16ELb1ELb0EEEJSG_NS5_IJNSR_ISF_SC_EENSR_INSA_ILi32EEESC_EEEEESH_SI_SH_SI_NS1D_6fusion15FusionCallbacksIS1H_NS1M_17LinearCombinationISH_fSH_fLNS_15FloatRoundStyleE2EEESG_S1L_JEEENS4_5SM1004TMEM4LOAD26SM100_TMEM_LOAD_16dp256b4xESZ_NS10_INS11_ILi2ELi4ELi3EEES14_NSR_INS5_IJS15_S1J_EEENS5_IJS1J_SC_EEEEEEENS4_17SM75_U32x4_LDSM_NENS4_14SM90_TMA_STOREES20_NS4_17SM90_U32x4_STSM_NENS4_39AutoVectorizingCopyWithAssumedAlignmentILi128EEEEEEvvEEEEvNT_6ParamsE,(.L_x_189 - _ZN7cutlass13device_kernelINS_4gemm6kernel13GemmUniversalIN4cute5tupleIJiiiiEEENS1_10collective13CollectiveMmaINS1_35MainloopSm100TmaUmmaWarpSpecializedILi13ELi2ELi4ENS5_IJNS4_1CILi4EEENSA_ILi1EEESC_EEEEENS5_IJNSA_ILi64EEESF_SF_EEENS_10bfloat16_tENS5_IJlSC_lEEESH_SI_NS4_8TiledMMAINS4_8MMA_AtomIJNS4_20SM100_MMA_F16BF16_SSISH_SH_fLi64ELi64ELNS4_4UMMA5MajorE0ELSN_0ELNSM_7ScaleInE0ELSO_0EEEEEENS4_6LayoutINS5_IJSC_SC_SC_EEENS5_IJNSA_ILi0EEEST_ST_EEEEENS5_IJNS4_10UnderscoreESW_SW_EEEEENS4_13SM90_TMA_LOADENS4_14ComposedLayoutINS4_7SwizzleILi3ELi4ELi3EEENS4_18smem_ptr_flag_bitsILi16EEENSR_INS5_IJNSA_ILi8EEESF_EEENS5_IJSF_SC_EEEEEEEvNS4_8identityENS4_23SM90_TMA_LOAD_MULTICASTES19_vS1A_EENS_8epilogue10collective18CollectiveEpilogueINS1D_23Sm100TmaWarpSpecializedILi3ELi2ELi16ELb1ELb0EEEJSG_NS5_IJNSR_ISF_SC_EENSR_INSA_ILi32EEESC_EEEEESH_SI_SH_SI_NS1D_6fusion15FusionCallbacksIS1H_NS1M_17LinearCombinationISH_fSH_fLNS_15FloatRoundStyleE2EEESG_S1L_JEEENS4_5SM1004TMEM4LOAD26SM100_TMEM_LOAD_16dp256b4xESZ_NS10_INS11_ILi2ELi4ELi3EEES14_NSR_INS5_IJS15_S1J_EEENS5_IJS1J_SC_EEEEEEENS4_17SM75_U32x4_LDSM_NENS4_14SM90_TMA_STOREES20_NS4_17SM90_U32x4_STSM_NENS4_39AutoVectorizingCopyWithAssumedAlignmentILi128EEEEEEvvEEEEvNT_6ParamsE)
        .other          _ZN7cutlass13device_kernelINS_4gemm6kernel13GemmUniversalIN4cute5tupleIJiiiiEEENS1_10collective13CollectiveMmaINS1_35MainloopSm100TmaUmmaWarpSpecializedILi13ELi2ELi4ENS5_IJNS4_1CILi4EEENSA_ILi1EEESC_EEEEENS5_IJNSA_ILi64EEESF_SF_EEENS_10bfloat16_tENS5_IJlSC_lEEESH_SI_NS4_8TiledMMAINS4_8MMA_AtomIJNS4_20SM100_MMA_F16BF16_SSISH_SH_fLi64ELi64ELNS4_4UMMA5MajorE0ELSN_0ELNSM_7ScaleInE0ELSO_0EEEEEENS4_6LayoutINS5_IJSC_SC_SC_EEENS5_IJNSA_ILi0EEEST_ST_EEEEENS5_IJNS4_10UnderscoreESW_SW_EEEEENS4_13SM90_TMA_LOADENS4_14ComposedLayoutINS4_7SwizzleILi3ELi4ELi3EEENS4_18smem_ptr_flag_bitsILi16EEENSR_INS5_IJNSA_ILi8EEESF_EEENS5_IJSF_SC_EEEEEEEvNS4_8identityENS4_23SM90_TMA_LOAD_MULTICASTES19_vS1A_EENS_8epilogue10collective18CollectiveEpilogueINS1D_23Sm100TmaWarpSpecializedILi3ELi2ELi16ELb1ELb0EEEJSG_NS5_IJNSR_ISF_SC_EENSR_INSA_ILi32EEESC_EEEEESH_SI_SH_SI_NS1D_6fusion15FusionCallbacksIS1H_NS1M_17LinearCombinationISH_fSH_fLNS_15FloatRoundStyleE2EEESG_S1L_JEEENS4_5SM1004TMEM4LOAD26SM100_TMEM_LOAD_16dp256b4xESZ_NS10_INS11_ILi2ELi4ELi3EEES14_NSR_INS5_IJS15_S1J_EEENS5_IJS1J_SC_EEEEEEENS4_17SM75_U32x4_LDSM_NENS4_14SM90_TMA_STOREES20_NS4_17SM90_U32x4_STSM_NENS4_39AutoVectorizingCopyWithAssumedAlignmentILi128EEEEEEvvEEEEvNT_6ParamsE,@"STO_CUDA_ENTRY STV_DEFAULT"
_ZN7cutlass13device_kernelINS_4gemm6kernel13GemmUniversalIN4cute5tupleIJiiiiEEENS1_10collective13CollectiveMmaINS1_35MainloopSm100TmaUmmaWarpSpecializedILi13ELi2ELi4ENS5_IJNS4_1CILi4EEENSA_ILi1EEESC_EEEEENS5_IJNSA_ILi64EEESF_SF_EEENS_10bfloat16_tENS5_IJlSC_lEEESH_SI_NS4_8TiledMMAINS4_8MMA_AtomIJNS4_20SM100_MMA_F16BF16_SSISH_SH_fLi64ELi64ELNS4_4UMMA5MajorE0ELSN_0ELNSM_7ScaleInE0ELSO_0EEEEEENS4_6LayoutINS5_IJSC_SC_SC_EEENS5_IJNSA_ILi0EEEST_ST_EEEEENS5_IJNS4_10UnderscoreESW_SW_EEEEENS4_13SM90_TMA_LOADENS4_14ComposedLayoutINS4_7SwizzleILi3ELi4ELi3EEENS4_18smem_ptr_flag_bitsILi16EEENSR_INS5_IJNSA_ILi8EEESF_EEENS5_IJSF_SC_EEEEEEEvNS4_8identityENS4_23SM90_TMA_LOAD_MULTICASTES19_vS1A_EENS_8epilogue10collective18CollectiveEpilogueINS1D_23Sm100TmaWarpSpecializedILi3ELi2ELi16ELb1ELb0EEEJSG_NS5_IJNSR_ISF_SC_EENSR_INSA_ILi32EEESC_EEEEESH_SI_SH_SI_NS1D_6fusion15FusionCallbacksIS1H_NS1M_17LinearCombinationISH_fSH_fLNS_15FloatRoundStyleE2EEESG_S1L_JEEENS4_5SM1004TMEM4LOAD26SM100_TMEM_LOAD_16dp256b4xESZ_NS10_INS11_ILi2ELi4ELi3EEES14_NSR_INS5_IJS15_S1J_EEENS5_IJS1J_SC_EEEEEEENS4_17SM75_U32x4_LDSM_NENS4_14SM90_TMA_STOREES20_NS4_17SM90_U32x4_STSM_NENS4_39AutoVectorizingCopyWithAssumedAlignmentILi128EEEEEEvvEEEEvNT_6ParamsE:
[----:B------:R-:W1:Y:S01]  /*0000*/  LDC R1, c[0x0][0x37c] ;  /* 0x0000df00ff017b82 */ /* 0x000e620000000800 */
[----:B------:R-:W2:Y:S01]  /*0010*/  S2R R55, SR_TID.X ;  /* 0x0000000000377919 */ /* 0x000ea20000002100 */
[----:B------:R-:W3:Y:S01]  /*0020*/  LDCU.64 UR8, c[0x0][0x890] ;  /* 0x00011200ff0877ac */ /* 0x000ee20008000a00 */
[----:B------:R-:W-:Y:S02]  /*0030*/  PRMT R45, RZ, 0x7610, R45 ;  /* 0x00007610ff2d7816 */ /* 0x000fe4000000002d */
[----:B------:R-:W-:Y:S01]  /*0040*/  ELECT P3, URZ, PT ;  /* 0x0000000000ff782f */ /* 0x000fe20003860000 */
[----:B---3--:R-:W-:-:S04]  /*0050*/  UISETP.NE.U32.AND UP0, UPT, UR8, URZ, UPT ;  /* 0x000000ff0800728c */ /* 0x008fc8000bf05070 */
[----:B------:R-:W-:Y:S01]  /*0060*/  UISETP.NE.AND.EX UP0, UPT, UR9, URZ, UPT, UP0 ;  /* 0x000000ff0900728c */ /* 0x000fe2000bf05300 */
[----:B--2---:R-:W-:-:S05]  /*0070*/  SHF.R.U32.HI R46, RZ, 0x5, R55 ;  /* 0x00000005ff2e7819 */ /* 0x004fca0000011637 */
[----:B------:R-:W2:Y:S02]  /*0080*/  SHFL.IDX PT, R0, R46, RZ, 0x1f ;  /* 0x00001fff2e007589 */ /* 0x000ea400000e0000 */
[----:B--2---:R-:W-:Y:S01]  /*0090*/  R2UR UR18, R0 ;  /* 0x00000000001272ca */ /* 0x004fe200000e0000 */
[----:B-1----:R-:W-:-:S14]  /*00a0*/  BRA.U UP0, `(.L_x_0) ;  /* 0x0000000100307547 */ /* 0x002fdc000b800000 */
[----:B------:R-:W1:Y:S02]  /*00b0*/  LDCU.64 UR4, c[0x0][0x888] ;  /* 0x00011100ff0477ac */ /* 0x000e640008000a00 */
[----:B-1----:R-:W-:-:S04]  /*00c0*/  UISETP.NE.U32.AND UP0, UPT, UR4, URZ, UPT ;  /* 0x000000ff0400728c */ /* 0x002fc8000bf05070 */
[----:B------:R-:W-:-:S09]  /*00d0*/  UISETP.NE.AND.EX UP0, UPT, UR5, URZ, UPT, UP0 ;  /* 0x000000ff0500728c */ /* 0x000fd2000bf05300 */
[----:B------:R-:W-:Y:S05]  /*00e0*/  BRA.U !UP0, `(.L_x_1) ;  /* 0x0000000108147547 */ /* 0x000fea000b800000 */
[----:B------:R-:W1:Y:S01]  /*00f0*/  LDC.64 R26, c[0x0][0x888] ;  /* 0x00022200ff1a7b82 */ /* 0x000e620000000a00 */
[----:B------:R-:W1:Y:S02]  /*0100*/  LDCU.64 UR4, c[0x0][0x358] ;  /* 0x00006b00ff0477ac */ /* 0x000e640008000a00 */
[----:B-1----:R1:W5:Y:S01]  /*0110*/  LDG.E R26, desc[UR4][R26.64] ;  /* 0x000000041a1a7981 */ /* 0x002362000c1e1900 */
[----:B------:R-:W-:Y:S01]  /*0120*/  HFMA2 R45, -RZ, RZ, 0, 5.9604644775390625e-08 ;  /* 0x00000001ff2d7431 */ /* 0x000fe200000001ff */
[----:B------:R-:W-:Y:S05]  /*0130*/  BRA `(.L_x_0) ;  /* 0x00000000000c7947 */ /* 0x000fea0003800000 */
.L_x_1:
[----:B------:R-:W1:Y:S01]  /*0140*/  LDCU UR4, c[0x0][0x880] ;  /* 0x00011000ff0477ac */ /* 0x000e620008000800 */
[----:B------:R-:W-:Y:S01]  /*0150*/  HFMA2 R45, -RZ, RZ, 0, 5.9604644775390625e-08 ;  /* 0x00000001ff2d7431 */ /* 0x000fe200000001ff */
[----:B-1----:R-:W-:-:S07]  /*0160*/  MOV R26, UR4 ;  /* 0x00000004001a7c02 */ /* 0x002fce0008000f00 */
.L_x_0:
[----:B------:R-:W2:Y:S02]  /*0170*/  LDCU.64 UR4, c[0x0][0x8b0] ;  /* 0x00011600ff0477ac */ /* 0x000ea40008000a00 */
[----:B--2---:R-:W-:-:S04]  /*0180*/  UISETP.NE.U32.AND UP0, UPT, UR4, URZ, UPT ;  /* 0x000000ff0400728c */ /* 0x004fc8000bf05070 */
[----:B------:R-:W-:-:S09]  /*0190*/  UISETP.NE.AND.EX UP0, UPT, UR5, URZ, UPT, UP0 ;  /* 0x000000ff0500728c */ /* 0x000fd2000bf05300 */
[----:B------:R-:W-:Y:S05]  /*01a0*/  BRA.U UP0, `(.L_x_2) ;  /* 0x0000000100287547 */ /* 0x000fea000b800000 */
[----:B------:R-:W2:Y:S02]  /*01b0*/  LDCU.64 UR4, c[0x0][0x8a8] ;  /* 0x00011500ff0477ac */ /* 0x000ea40008000a00 */
[----:B--2---:R-:W-:-:S04]  /*01c0*/  UISETP.NE.U32.AND UP0, UPT, UR4, URZ, UPT ;  /* 0x000000ff0400728c */ /* 0x004fc8000bf05070 */
[----:B------:R-:W-:-:S09]  /*01d0*/  UISETP.NE.AND.EX UP0, UPT, UR5, URZ, UPT, UP0 ;  /* 0x000000ff0500728c */ /* 0x000fd2000bf05300 */
[----:B------:R-:W-:Y:S05]  /*01e0*/  BRA.U !UP0, `(.L_x_3) ;  /* 0x0000000108107547 */ /* 0x000fea000b800000 */
[----:B------:R-:W2:Y:S01]  /*01f0*/  LDC.64 R24, c[0x0][0x8a8] ;  /* 0x00022a00ff187b82 */ /* 0x000ea20000000a00 */
[----:B------:R-:W2:Y:S02]  /*0200*/  LDCU.64 UR4, c[0x0][0x358] ;  /* 0x00006b00ff0477ac */ /* 0x000ea40008000a00 */
[----:B--2---:R2:W5:Y:S01]  /*0210*/  LDG.E R24, desc[UR4][R24.64] ;  /* 0x0000000418187981 */ /* 0x004562000c1e1900 */
[----:B------:R-:W-:Y:S05]  /*0220*/  BRA `(.L_x_2) ;  /* 0x0000000000087947 */ /* 0x000fea0003800000 */
.L_x_3:
[----:B------:R-:W2:Y:S02]  /*0230*/  LDCU UR4, c[0x0][0x8a0] ;  /* 0x00011400ff0477ac */ /* 0x000ea40008000800 */
[----:B--2---:R-:W-:Y:S02]  /*0240*/  MOV R24, UR4 ;  /* 0x0000000400187c02 */ /* 0x004fe40008000f00 */
.L_x_2:
[----:B------:R-:W-:Y:S01]  /*0250*/  IMAD.U32 R0, RZ, RZ, UR18 ;  /* 0x00000012ff007e24 */ /* 0x000fe2000f8e00ff */
[----:B------:R-:W-:Y:S04]  /*0260*/  BSSY.RECONVERGENT B0, `(.L_x_4) ;  /* 0x000000c000007945 */ /* 0x000fe80003800200 */
[C---:B------:R-:W-:Y:S02]  /*0270*/  ISETP.NE.OR P1, PT, R0.reuse, 0x1, !P3 ;  /* 0x000000010000780c */ /* 0x040fe40005f25670 */
[----:B------:R-:W-:-:S11]  /*0280*/  ISETP.NE.OR P0, PT, R0, 0x3, !P3 ;  /* 0x000000030000780c */ /* 0x000fd60005f05670 */
[----:B------:R-:W-:Y:S05]  /*0290*/  @P1 BRA `(.L_x_5) ;  /* 0x0000000000201947 */ /* 0x000fea0003800000 */
[----:B------:R-:W3:Y:S02]  /*02a0*/  LDCU.64 UR4, c[0x0][0x348] ;  /* 0x00006900ff0477ac */ /* 0x000ee40008000a00 */
[----:B---3--:R-:W-:Y:S02]  /*02b0*/  UIADD3 UR6, UP1, UPT, UR4, 0x80, URZ ;  /* 0x0000008004067890 */ /* 0x008fe4000ff3e0ff */
[----:B------:R-:W-:Y:S02]  /*02c0*/  UIADD3 UR4, UP0, UPT, UR4, 0x180, URZ ;  /* 0x0000018004047890 */ /* 0x000fe4000ff1e0ff */
[----:B------:R-:W-:Y:S02]  /*02d0*/  UIADD3.X UR7, UPT, UPT, URZ, UR5, URZ, UP1, !UPT ;  /* 0x00000005ff077290 */ /* 0x000fe40008ffe4ff */
[----:B------:R-:W-:-:S07]  /*02e0*/  UIADD3.X UR5, UPT, UPT, URZ, UR5, URZ, UP0, !UPT ;  /* 0x00000005ff057290 */ /* 0x000fce00087fe4ff */
[----:B------:R3:W-:Y:S02]  /*02f0*/  UTMACCTL.PF [UR6] ;  /* 0x00000000060079b9 */ /* 0x0007e40008040000 */
[----:B------:R3:W-:Y:S02]  /*0300*/  UTMACCTL.PF [UR4] ;  /* 0x00000000040079b9 */ /* 0x0007e40008040000 */
[----:B---3--:R-:W-:Y:S01]  /*0310*/  NOP ;  /* 0x0000000000007918 */ /* 0x008fe20000000000 */
.L_x_5:
[----:B------:R-:W-:Y:S05]  /*0320*/  BSYNC.RECONVERGENT B0 ;  /* 0x0000000000007941 */ /* 0x000fea0003800200 */
.L_x_4:
[----:B------:R-:W-:Y:S04]  /*0330*/  BSSY.RECONVERGENT B0, `(.L_x_6) ;  /* 0x000000a000007945 */ /* 0x000fe80003800200 */
        /* <DEDUP_REMOVED lines=9> */
.L_x_7:
[----:B------:R-:W-:Y:S05]  /*03d0*/  BSYNC.RECONVERGENT B0 ;  /* 0x0000000000007941 */ /* 0x000fea0003800200 */
.L_x_6:
[----:B------:R-:W3:Y:S01]  /*03e0*/  LDCU.64 UR4, c[0x0][0x888] ;  /* 0x00011100ff0477ac */ /* 0x000ee20008000a00 */
[----:B------:R-:W-:Y:S02]  /*03f0*/  UISETP.EQ.U32.AND UP2, UPT, UR8, URZ, UPT ;  /* 0x000000ff0800728c */ /* 0x000fe4000bf42070 */
[----:B------:R-:W-:Y:S02]  /*0400*/  UPLOP3.LUT UP3, UPT, UPT, UPT, UPT, 0x80, 0x8 ;  /* 0x000000000008789c */ /* 0x000fe40003f6f070 */
[----:B---3--:R-:W-:-:S04]  /*0410*/  UISETP.NE.U32.AND UP0, UPT, UR4, URZ, UPT ;  /* 0x000000ff0400728c */ /* 0x008fc8000bf05070 */
[----:B------:R-:W-:-:S04]  /*0420*/  UISETP.NE.AND.EX UP1, UPT, UR5, URZ, UPT, UP0 ;  /* 0x000000ff0500728c */ /* 0x000fc8000bf25300 */
[----:B------:R-:W-:-:S04]  /*0430*/  UISETP.EQ.OR.EX UP4, UPT, UR9, URZ, !UP1, UP2 ;  /* 0x000000ff0900728c */ /* 0x000fc8000cf82720 */
[----:B------:R-:W-:-:S06]  /*0440*/  UP2UR UR4, UPR, URZ, 0x10 ;  /* 0x00000010ff047883 */ /* 0x000fcc0008000000 */
[----:B------:R-:W-:Y:S01]  /*0450*/  MOV R49, UR4 ;  /* 0x0000000400317c02 */ /* 0x000fe20008000f00 */
[----:B------:R-:W-:Y:S06]  /*0460*/  BRA.U !UP4, `(.L_x_8) ;  /* 0x000000010c207547 */ /* 0x000fec000b800000 */
[----:B------:R-:W-:Y:S01]  /*0470*/  UISETP.NE.U32.AND UP2, UPT, UR8, URZ, UPT ;  /* 0x000000ff0800728c */ /* 0x000fe2000bf45070 */
[----:B-----5:R-:W-:Y:S01]  /*0480*/  FSETP.NEU.AND P0, PT, R26, RZ, PT ;  /* 0x000000ff1a00720b */ /* 0x020fe20003f0d000 */
[----:B------:R-:W-:Y:S02]  /*0490*/  USEL UR4, URZ, 0xffffffff, UP1 ;  /* 0xffffffffff047887 */ /* 0x000fe40008800000 */
[----:B------:R-:W-:-:S10]  /*04a0*/  UISETP.NE.AND.EX UP2, UPT, UR9, URZ, UPT, UP2 ;  /* 0x000000ff0900728c */ /* 0x000fd4000bf45320 */
[----:B------:R-:W-:Y:S01]  /*04b0*/  VOTEU.ANY UP0, P0 ;  /* 0x0000000000ff7886 */ /* 0x000fe20000000100 */
[----:B------:R-:W-:-:S04]  /*04c0*/  @!UP2 USEL UR4, URZ, 0xffffffff, UP0 ;  /* 0xffffffffff04a887 */ /* 0x000fc80008000000 */
[----:B------:R-:W-:-:S04]  /*04d0*/  ULOP3.LUT UR4, UR4, 0x1, URZ, 0xc0, !UPT ;  /* 0x0000000104047892 */ /* 0x000fc8000f8ec0ff */
[----:B------:R-:W-:-:S11]  /*04e0*/  UISETP.NE.U32.AND UP3, UPT, UR4, 0x1, UPT ;  /* 0x000000010400788c */ /* 0x000fd6000bf65070 */
.L_x_8:
[----:B------:R-:W3:Y:S02]  /*04f0*/  SHFL.IDX PT, R2, R46, RZ, 0x1f ;  /* 0x00001fff2e027589 */ /* 0x000ee400000e0000 */
[----:B---3--:R-:W-:-:S13]  /*0500*/  ISETP.NE.AND P0, PT, R2, RZ, PT ;  /* 0x000000ff0200720c */ /* 0x008fda0003f05270 */
[----:B------:R-:W-:Y:S05]  /*0510*/  @P0 BRA `(.L_x_9) ;  /* 0x0000000000ac0947 */ /* 0x000fea0003800000 */
[----:B------:R-:W-:Y:S01]  /*0520*/  ELECT P0, URZ, PT ;  /* 0x0000000000ff782f */ /* 0x000fe20003800000 */
[----:B------:R-:W-:-:S12]  /*0530*/  BSSY.RECONVERGENT B0, `(.L_x_9) ;  /* 0x0000029000007945 */ /* 0x000fd80003800200 */
[----:B------:R-:W-:Y:S05]  /*0540*/  @!P0 BRA `(.L_x_10) ;  /* 0x00000000009c8947 */ /* 0x000fea0003800000 */
[----:B------:R-:W3:Y:S01]  /*0550*/  S2UR UR4, SR_CgaCtaId ;  /* 0x00000000000479c3 */ /* 0x000ee20000008800 */
[----:B------:R-:W-:Y:S01]  /*0560*/  UMOV UR5, 0x400 ;  /* 0x0000040000057882 */ /* 0x000fe20000000000 */
[----:B------:R-:W-:Y:S01]  /*0570*/  UMOV UR8, 0x1 ;  /* 0x0000000100087882 */ /* 0x000fe20000000000 */
[----:B------:R-:W-:Y:S01]  /*0580*/  UMOV UR6, 0x4 ;  /* 0x0000000400067882 */ /* 0x000fe20000000000 */
[----:B------:R-:W-:-:S04]  /*0590*/  UIADD3 UR8, UPT, UPT, -UR8, 0x100000, URZ ;  /* 0x0010000008087890 */ /* 0x000fc8000fffe1ff */
[----:B------:R-:W-:Y:S02]  /*05a0*/  USHF.L.U32 UR9, UR8, 0xb, URZ ;  /* 0x0000000b08097899 */ /* 0x000fe400080006ff */
[----:B------:R-:W-:Y:S02]  /*05b0*/  USHF.L.U32 UR8, UR8, 0x1, URZ ;  /* 0x0000000108087899 */ /* 0x000fe400080006ff */
[----:B------:R-:W-:-:S04]  /*05c0*/  UIADD3 UR6, UPT, UPT, -UR6, 0x100000, URZ ;  /* 0x0010000006067890 */ /* 0x000fc8000fffe1ff */
[----:B------:R-:W-:Y:S02]  /*05d0*/  USHF.L.U32 UR7, UR6, 0xb, URZ ;  /* 0x0000000b06077899 */ /* 0x000fe400080006ff */
[----:B------:R-:W-:Y:S02]  /*05e0*/  USHF.L.U32 UR6, UR6, 0x1, URZ ;  /* 0x0000000106067899 */ /* 0x000fe400080006ff */
[----:B---3--:R-:W-:Y:S01]  /*05f0*/  ULEA UR4, UR4, UR5, 0x18 ;  /* 0x0000000504047291 */ /* 0x008fe2000f8ec0ff */
[----:B------:R-:W3:Y:S11]  /*0600*/  FENCE.VIEW.ASYNC.S ;  /* 0x00000000000073c6 */ /* 0x000ef60000000000 */
[----:B---3--:R3:W4:Y:S01]  /*0610*/  SYNCS.EXCH.64 URZ, [UR4], UR8 ;  /* 0x0000000804ff75b2 */ /* 0x0087220008000100 */
[----:B------:R3:W1:Y:S01]  /*0620*/  SYNCS.EXCH.64 URZ, [UR4+0x68], UR6 ;  /* 0x0000680604ff75b2 */ /* 0x0006620008000100 */
        /* <DEDUP_REMOVED lines=23> */
[----:B------:R3:W1:Y:S02]  /*07a0*/  SYNCS.EXCH.64 URZ, [UR4+0xc8], UR6 ;  /* 0x0000c80604ff75b2 */ /* 0x0006640008000100 */
[----:B---34-:R-:W-:Y:S01]  /*07b0*/  NOP ;  /* 0x0000000000007918 */ /* 0x018fe20000000000 */
.L_x_10:
[----:B------:R-:W-:Y:S05]  /*07c0*/  BSYNC.RECONVERGENT B0 ;  /* 0x0000000000007941 */ /* 0x000fea0003800200 */
.L_x_9:
[----:B------:R-:W3:Y:S01]  /*07d0*/  SHFL.IDX PT, R2, R46, RZ, 0x1f ;  /* 0x00001fff2e027589 */ /* 0x000ee200000e0000 */
[----:B------:R-:W-:Y:S01]  /*07e0*/  NOP ;  /* 0x0000000000007918 */ /* 0x000fe20000000000 */
[----:B---3--:R-:W-:-:S13]  /*07f0*/  ISETP.NE.AND P0, PT, R2, 0x1, PT ;  /* 0x000000010200780c */ /* 0x008fda0003f05270 */
[----:B------:R-:W-:Y:S05]  /*0800*/  @P0 BRA `(.L_x_11) ;  /* 0x0000000000500947 */ /* 0x000fea0003800000 */
        /* <DEDUP_REMOVED lines=9> */
[----:B------:R-:W-:Y:S01]  /*08a0*/  USHF.L.U32 UR6, UR6, 0x1, URZ ;  /* 0x0000000106067899 */ /* 0x000fe200080006ff */
[----:B------:R-:W-:Y:S01]  /*08b0*/  ELECT P0, URZ, PT ;  /* 0x0000000000ff782f */ /* 0x000fe20003800000 */
[----:B---3--:R-:W-:Y:S01]  /*08c0*/  ULEA UR4, UR4, UR5, 0x18 ;  /* 0x0000000504047291 */ /* 0x008fe2000f8ec0ff */
[----:B------:R-:W3:Y:S11]  /*08d0*/  FENCE.VIEW.ASYNC.S ;  /* 0x00000000000073c6 */ /* 0x000ef60000000000 */
[----:B---3--:R3:W4:Y:S01]  /*08e0*/  SYNCS.EXCH.64 URZ, [UR4+0xd0], UR8 ;  /* 0x0000d00804ff75b2 */ /* 0x0087220008000100 */
[----:B------:R3:W1:Y:S01]  /*08f0*/  SYNCS.EXCH.64 URZ, [UR4+0xe8], UR6 ;  /* 0x0000e80604ff75b2 */ /* 0x0006620008000100 */
[----:B------:R3:W1:Y:S01]  /*0900*/  SYNCS.EXCH.64 URZ, [UR4+0xd8], UR8 ;  /* 0x0000d80804ff75b2 */ /* 0x0006620008000100 */
[----:B------:R3:W1:Y:S01]  /*0910*/  SYNCS.EXCH.64 URZ, [UR4+0xf0], UR6 ;  /* 0x0000f00604ff75b2 */ /* 0x0006620008000100 */
[----:B------:R3:W1:Y:S01]  /*0920*/  SYNCS.EXCH.64 URZ, [UR4+0xe0], UR8 ;  /* 0x0000e00804ff75b2 */ /* 0x0006620008000100 */
[----:B------:R3:W1:Y:S01]  /*0930*/  SYNCS.EXCH.64 URZ, [UR4+0xf8], UR6 ;  /* 0x0000f80604ff75b2 */ /* 0x0006620008000100 */
[----:B------:R-:W-:Y:S01]  /*0940*/  NOP ;  /* 0x0000000000007918 */ /* 0x000fe20000000000 */
.L_x_11:
[----:B------:R-:W2:Y:S01]  /*0950*/  SHFL.IDX PT, R2, R46, RZ, 0x1f ;  /* 0x00001fff2e027589 */ /* 0x000ea200000e0000 */
[----:B------:R-:W-:Y:S01]  /*0960*/  NOP ;  /* 0x0000000000007918 */ /* 0x000fe20000000000 */
[----:B--2---:R-:W-:-:S13]  /*0970*/  ISETP.NE.AND P0, PT, R2, 0x3, PT ;  /* 0x000000030200780c */ /* 0x004fda0003f05270 */
[----:B------:R-:W-:Y:S05]  /*0980*/  @P0 BRA `(.L_x_12) ;  /* 0x0000000000300947 */ /* 0x000fea0003800000 */
[----:B---3--:R-:W2:Y:S01]  /*0990*/  S2UR UR4, SR_CgaCtaId ;  /* 0x00000000000479c3 */ /* 0x008ea20000008800 */
[----:B------:R-:W-:Y:S01]  /*09a0*/  UMOV UR6, 0x400 ;  /* 0x0000040000067882 */ /* 0x000fe20000000000 */
[----:B------:R-:W-:Y:S01]  /*09b0*/  UMOV UR5, 0x20 ;  /* 0x0000002000057882 */ /* 0x000fe20000000000 */
[----:B------:R-:W-:Y:S01]  /*09c0*/  ELECT P0, URZ, PT ;  /* 0x0000000000ff782f */ /* 0x000fe20003800000 */
[----:B--2---:R-:W-:Y:S02]  /*09d0*/  ULEA UR6, UR4, UR6, 0x18 ;  /* 0x0000000604067291 */ /* 0x004fe4000f8ec0ff */
[----:B------:R-:W-:-:S04]  /*09e0*/  UIADD3 UR4, UPT, UPT, -UR5, 0x100000, URZ ;  /* 0x0010000005047890 */ /* 0x000fc8000fffe1ff */
[----:B------:R-:W-:Y:S02]  /*09f0*/  USHF.L.U32 UR5, UR4, 0xb, URZ ;  /* 0x0000000b04057899 */ /* 0x000fe400080006ff */
[----:B------:R-:W-:Y:S01]  /*0a00*/  USHF.L.U32 UR4, UR4, 0x1, URZ ;  /* 0x0000000104047899 */ /* 0x000fe200080006ff */
[----:B------:R-:W2:Y:S11]  /*0a10*/  FENCE.VIEW.ASYNC.S ;  /* 0x00000000000073c6 */ /* 0x000eb60000000000 */
[----:B--2---:R2:W3:Y:S01]  /*0a20*/  SYNCS.EXCH.64 URZ, [UR6+0x100], UR4 ;  /* 0x0001000406ff75b2 */ /* 0x0044e20008000100 */
[----:B------:R2:W1:Y:S01]  /*0a30*/  SYNCS.EXCH.64 URZ, [UR6+0x108], UR4 ;  /* 0x0001080406ff75b2 */ /* 0x0004620008000100 */
[----:B------:R-:W-:Y:S01]  /*0a40*/  NOP ;  /* 0x0000000000007918 */ /* 0x000fe20000000000 */
.L_x_12:
[----:B------:R-:W4:Y:S01]  /*0a50*/  SHFL.IDX PT, R2, R46, RZ, 0x1f ;  /* 0x00001fff2e027589 */ /* 0x000f2200000e0000 */
[----:B------:R-:W-:Y:S01]  /*0a60*/  NOP ;  /* 0x0000000000007918 */ /* 0x000fe20000000000 */
[----:B----4-:R-:W-:-:S13]  /*0a70*/  ISETP.NE.AND P0, PT, R2, 0x4, PT ;  /* 0x000000040200780c */ /* 0x010fda0003f05270 */
[----:B------:R-:W-:Y:S05]  /*0a80*/  @P0 BRA `(.L_x_13) ;  /* 0x00000000004c0947 */ /* 0x000fea0003800000 */
[----:B--23--:R-:W2:Y:S01]  /*0a90*/  S2UR UR6, SR_CgaCtaId ;  /* 0x00000000000679c3 */ /* 0x00cea20000008800 */
[----:B------:R-:W-:Y:S01]  /*0aa0*/  UMOV UR4, 0x3a0 ;  /* 0x000003a000047882 */ /* 0x000fe20000000000 */
[----:B------:R-:W-:Y:S01]  /*0ab0*/  UMOV UR5, 0x400 ;  /* 0x0000040000057882 */ /* 0x000fe20000000000 */
[----:B------:R-:W-:Y:S01]  /*0ac0*/  USEL UR4, UR4, 0x320, UP3 ;  /* 0x0000032004047887 */ /* 0x000fe20009800000 */
[----:B------:R-:W-:Y:S01]  /*0ad0*/  UMOV UR8, 0x1 ;  /* 0x0000000100087882 */ /* 0x000fe20000000000 */
[----:B------:R-:W-:Y:S01]  /*0ae0*/  ELECT P0, URZ, PT ;  /* 0x0000000000ff782f */ /* 0x000fe20003800000 */
[----:B------:R-:W-:-:S04]  /*0af0*/  UIADD3 UR8, UPT, UPT, -UR8, 0x100000, URZ ;  /* 0x0010000008087890 */ /* 0x000fc8000fffe1ff */
[----:B------:R-:W-:Y:S02]  /*0b00*/  USHF.L.U32 UR9, UR8, 0xb, URZ ;  /* 0x0000000b08097899 */ /* 0x000fe400080006ff */
[----:B------:R-:W-:Y:S02]  /*0b10*/  USHF.L.U32 UR8, UR8, 0x1, URZ ;  /* 0x0000000108087899 */ /* 0x000fe400080006ff */
[----:B--2---:R-:W-:Y:S02]  /*0b20*/  ULEA UR6, UR6, UR5, 0x18 ;  /* 0x0000000506067291 */ /* 0x004fe4000f8ec0ff */
[----:B------:R-:W-:-:S04]  /*0b30*/  UIADD3 UR4, UPT, UPT, -UR4, 0x100000, URZ ;  /* 0x0010000004047890 */ /* 0x000fc8000fffe1ff */
[----:B------:R-:W-:Y:S02]  /*0b40*/  USHF.L.U32 UR5, UR4, 0xb, URZ ;  /* 0x0000000b04057899 */ /* 0x000fe400080006ff */
[----:B------:R-:W-:Y:S01]  /*0b50*/  USHF.L.U32 UR4, UR4, 0x1, URZ ;  /* 0x0000000104047899 */ /* 0x000fe200080006ff */
[----:B------:R-:W2:Y:S03]  /*0b60*/  FENCE.VIEW.ASYNC.S ;  /* 0x00000000000073c6 */ /* 0x000ea60000000000 */
[----:B--2---:R4:W2:Y:S08]  /*0b70*/  SYNCS.EXCH.64 URZ, [UR6+0x110], UR8 ;  /* 0x0001100806ff75b2 */ /* 0x0048b00008000100 */
[----:B------:R4:W3:Y:S01]  /*0b80*/  SYNCS.EXCH.64 URZ, [UR6+0x120], UR4 ;  /* 0x0001200406ff75b2 */ /* 0x0008e20008000100 */
[----:B------:R4:W1:Y:S01]  /*0b90*/  SYNCS.EXCH.64 URZ, [UR6+0x118], UR8 ;  /* 0x0001180806ff75b2 */ /* 0x0008620008000100 */
[----:B------:R4:W1:Y:S02]  /*0ba0*/  SYNCS.EXCH.64 URZ, [UR6+0x128], UR4 ;  /* 0x0001280406ff75b2 */ /* 0x0008640008000100 */
[----:B----4-:R-:W-:Y:S01]  /*0bb0*/  NOP ;  /* 0x0000000000007918 */ /* 0x010fe20000000000 */
.L_x_13:
[----:B------:R-:W4:Y:S01]  /*0bc0*/  SHFL.IDX PT, R2, R46, RZ, 0x1f ;  /* 0x00001fff2e027589 */ /* 0x000f2200000e0000 */
[----:B------:R-:W-:Y:S01]  /*0bd0*/  NOP ;  /* 0x0000000000007918 */ /* 0x000fe20000000000 */
[----:B----4-:R-:W-:-:S13]  /*0be0*/  ISETP.NE.AND P0, PT, R2, 0x5, PT ;  /* 0x000000050200780c */ /* 0x010fda0003f05270 */
[----:B------:R-:W-:Y:S05]  /*0bf0*/  @P0 BRA `(.L_x_14) ;  /* 0x0000000000580947 */ /* 0x000fea0003800000 */
[----:B--23--:R-:W2:Y:S01]  /*0c00*/  S2UR UR4, SR_CgaCtaId ;  /* 0x00000000000479c3 */ /* 0x00cea20000008800 */
        /* <DEDUP_REMOVED lines=10> */
[----:B--2---:R-:W-:Y:S01]  /*0cb0*/  ULEA UR4, UR4, UR5, 0x18 ;  /* 0x0000000504047291 */ /* 0x004fe2000f8ec0ff */
[----:B------:R-:W2:Y:S11]  /*0cc0*/  FENCE.VIEW.ASYNC.S ;  /* 0x00000000000073c6 */ /* 0x000eb60000000000 */
[----:B--2---:R4:W2:Y:S01]  /*0cd0*/  SYNCS.EXCH.64 URZ, [UR4+0x130], UR8 ;  /* 0x0001300804ff75b2 */ /* 0x0048a20008000100 */
[----:B------:R4:W3:Y:S01]  /*0ce0*/  SYNCS.EXCH.64 URZ, [UR4+0x150], UR6 ;  /* 0x0001500604ff75b2 */ /* 0x0008e20008000100 */
[----:B------:R4:W1:Y:S01]  /*0cf0*/  SYNCS.EXCH.64 URZ, [UR4+0x138], UR8 ;  /* 0x0001380804ff75b2 */ /* 0x0008620008000100 */
[----:B------:R4:W1:Y:S01]  /*0d00*/  SYNCS.EXCH.64 URZ, [UR4+0x158], UR6 ;  /* 0x0001580604ff75b2 */ /* 0x0008620008000100 */
[----:B------:R4:W1:Y:S01]  /*0d10*/  SYNCS.EXCH.64 URZ, [UR4+0x140], UR8 ;  /* 0x0001400804ff75b2 */ /* 0x0008620008000100 */
[----:B------:R4:W1:Y:S01]  /*0d20*/  SYNCS.EXCH.64 URZ, [UR4+0x160], UR6 ;  /* 0x0001600604ff75b2 */ /* 0x0008620008000100 */
[----:B------:R4:W1:Y:S01]  /*0d30*/  SYNCS.EXCH.64 URZ, [UR4+0x148], UR8 ;  /* 0x0001480804ff75b2 */ /* 0x0008620008000100 */
[----:B------:R4:W1:Y:S02]  /*0d40*/  SYNCS.EXCH.64 URZ, [UR4+0x168], UR6 ;  /* 0x0001680604ff75b2 */ /* 0x0008640008000100 */
[----:B----4-:R-:W-:Y:S01]  /*0d50*/  NOP ;  /* 0x0000000000007918 */ /* 0x010fe20000000000 */
.L_x_14:
[----:B------:R-:W4:Y:S01]  /*0d60*/  SHFL.IDX PT, R2, R46, RZ, 0x1f ;  /* 0x00001fff2e027589 */ /* 0x000f2200000e0000 */
[----:B------:R-:W1:Y:S01]  /*0d70*/  S2UR UR54, SR_CgaCtaId ;  /* 0x00000000003679c3 */ /* 0x000e620000008800 */
[----:B------:R-:W-:Y:S01]  /*0d80*/  NOP ;  /* 0x0000000000007918 */ /* 0x000fe20000000000 */
[----:B----4-:R-:W-:-:S13]  /*0d90*/  ISETP.NE.AND P0, PT, R2, 0x3, PT ;  /* 0x000000030200780c */ /* 0x010fda0003f05270 */
[----:B-1----:R-:W-:Y:S05]  /*0da0*/  @P0 BRA `(.L_x_15) ;  /* 0x0000000000340947 */ /* 0x002fea0003800000 */
[----:B--23--:R-:W-:Y:S01]  /*0db0*/  UMOV UR4, 0x400 ;  /* 0x0000040000047882 */ /* 0x00cfe20000000000 */
[----:B------:R-:W-:Y:S01]  /*0dc0*/  UMOV UR6, 0x20 ;  /* 0x0000002000067882 */ /* 0x000fe20000000000 */
[----:B------:R-:W-:Y:S02]  /*0dd0*/  ULEA UR4, UR54, UR4, 0x18 ;  /* 0x0000000436047291 */ /* 0x000fe4000f8ec0ff */
[----:B------:R-:W-:-:S04]  /*0de0*/  UIADD3 UR6, UPT, UPT, -UR6, 0x100000, URZ ;  /* 0x0010000006067890 */ /* 0x000fc8000fffe1ff */
[----:B------:R-:W-:Y:S02]  /*0df0*/  USHF.L.U32 UR7, UR6, 0xb, URZ ;  /* 0x0000000b06077899 */ /* 0x000fe400080006ff */
[----:B------:R-:W-:Y:S01]  /*0e00*/  USHF.L.U32 UR6, UR6, 0x1, URZ ;  /* 0x0000000106067899 */ /* 0x000fe200080006ff */
[----:B------:R-:W-:Y:S01]  /*0e10*/  ELECT P0, URZ, PT ;  /* 0x0000000000ff782f */ /* 0x000fe20003800000 */
[----:B------:R-:W1:Y:S10]  /*0e20*/  FENCE.VIEW.ASYNC.S ;  /* 0x00000000000073c6 */ /* 0x000e740000000000 */
[----:B-1----:R1:W4:Y:S01]  /*0e30*/  SYNCS.EXCH.64 URZ, [UR4+0x170], UR6 ;  /* 0x0001700604ff75b2 */ /* 0x0023220008000100 */
[----:B------:R1:W2:Y:S01]  /*0e40*/  SYNCS.EXCH.64 URZ, [UR4+0x180], UR6 ;  /* 0x0001800604ff75b2 */ /* 0x0002a20008000100 */
[----:B------:R1:W3:Y:S01]  /*0e50*/  SYNCS.EXCH.64 URZ, [UR4+0x178], UR6 ;  /* 0x0001780604ff75b2 */ /* 0x0002e20008000100 */
[----:B------:R1:W1:Y:S01]  /*0e60*/  SYNCS.EXCH.64 URZ, [UR4+0x188], UR6 ;  /* 0x0001880604ff75b2 */ /* 0x0002620008000100 */
[----:B------:R-:W-:Y:S01]  /*0e70*/  NOP ;  /* 0x0000000000007918 */ /* 0x000fe20000000000 */
.L_x_15:
[----:B-123--:R-:W1:Y:S01]  /*0e80*/  LDCU UR4, c[0x0][0x36c] ;  /* 0x00006d80ff0477ac */ /* 0x00ee620008000800 */
[----:B------:R-:W-:Y:S01]  /*0e90*/  ISETP.NE.OR P3, PT, R0, 0x2, !P3 ;  /* 0x000000020000780c */ /* 0x000fe20005f65670 */
[----:B------:R-:W-:Y:S01]  /*0ea0*/  NOP ;  /* 0x0000000000007918 */ /* 0x000fe20000000000 */
[----:B------:R-:W-:Y:S01]  /*0eb0*/  LOP3.LUT R0, R55, 0x1f, RZ, 0xc0, !PT ;  /* 0x0000001f37007812 */ /* 0x000fe200078ec0ff */
[----:B------:R-:W-:Y:S02]  /*0ec0*/  UISETP.NE.AND UP4, UPT, UR18, 0x2, UPT ;  /* 0x000000021200788c */ /* 0x000fe4000bf85270 */
[----:B------:R-:W-:Y:S02]  /*0ed0*/  UISETP.NE.AND UP5, UPT, UR18, URZ, UPT ;  /* 0x000000ff1200728c */ /* 0x000fe4000bfa5270 */
[----:B-1----:R-:W-:-:S09]  /*0ee0*/  UISETP.EQ.U32.AND UP6, UPT, UR4, 0x1, UPT ;  /* 0x000000010400788c */ /* 0x002fd2000bfc2070 */
[----:B------:R-:W-:Y:S05]  /*0ef0*/  BRA.U !UP6, `(.L_x_16) ;  /* 0x000000010e087547 */ /* 0x000fea000b800000 */
[----:B----4-:R-:W-:Y:S01]  /*0f00*/  UCGABAR_ARV ;  /* 0x00000000000079c7 */ /* 0x010fe20008000000 */
[----:B------:R-:W-:Y:S05]  /*0f10*/  BRA `(.L_x_17) ;  /* 0x0000000000047947 */ /* 0x000fea0003800000 */
.L_x_16:
[----:B----4-:R-:W-:Y:S01]  /*0f20*/  NOP ;  /* 0x0000000000007918 */ /* 0x010fe20000000000 */
.L_x_17:
[----:B------:R-:W1:Y:S01]  /*0f30*/  S2UR UR26, SR_CTAID.X ;  /* 0x00000000001a79c3 */ /* 0x000e620000002500 */
[----:B------:R-:W-:-:S05]  /*0f40*/  CS2R.32 R48, SR_CgaSize ;  /* 0x0000000000307805 */ /* 0x000fca0000008a00 */
[----:B------:R-:W-:-:S05]  /*0f50*/  IMAD R48, R48, -0xa0, RZ ;  /* 0xffffff6030307824 */ /* 0x000fca00078e02ff */
[----:B------:R-:W-:-:S14]  /*0f60*/  R2UR UR5, R48 ;  /* 0x00000000300572ca */ /* 0x000fdc00000e0000 */
[----:B------:R-:W2:Y:S01]  /*0f70*/  LDCU UR5, c[0x0][UR5+0x2b0] ;  /* 0x00005600050577ac */ /* 0x000ea20008000800 */
[----:B------:R-:W-:-:S05]  /*0f80*/  CS2R.32 R48, SR_CgaSize ;  /* 0x0000000000307805 */ /* 0x000fca0000008a00 */
[----:B------:R-:W-:-:S05]  /*0f90*/  IMAD R48, R48, -0xa0, RZ ;  /* 0xffffff6030307824 */ /* 0x000fca00078e02ff */
[----:B------:R-:W-:-:S14]  /*0fa0*/  R2UR UR4, R48 ;  /* 0x00000000300472ca */ /* 0x000fdc00000e0000 */
[----:B------:R-:W3:Y:S01]  /*0fb0*/  LDCU UR4, c[0x0][UR4+0x2b4] ;  /* 0x00005680040477ac */ /* 0x000ee20008000800 */
[----:B------:R-:W4:Y:S01]  /*0fc0*/  S2UR UR30, SR_CTAID.Y ;  /* 0x00000000001e79c3 */ /* 0x000f220000002600 */
[----:B------:R-:W-:-:S05]  /*0fd0*/  CS2R.32 R48, SR_CgaSize ;  /* 0x0000000000307805 */ /* 0x000fca0000008a00 */
[----:B------:R-:W-:-:S05]  /*0fe0*/  IMAD R48, R48, -0xa0, RZ ;  /* 0xffffff6030307824 */ /* 0x000fca00078e02ff */
[----:B------:R-:W-:-:S14]  /*0ff0*/  R2UR UR6, R48 ;  /* 0x00000000300672ca */ /* 0x000fdc00000e0000 */
[----:B------:R-:W3:Y:S01]  /*1000*/  LDCU UR6, c[0x0][UR6+0x2a0] ;  /* 0x00005400060677ac */ /* 0x000ee20008000800 */
[----:B------:R-:W-:-:S05]  /*1010*/  CS2R.32 R48, SR_CgaSize ;  /* 0x0000000000307805 */ /* 0x000fca0000008a00 */
[----:B------:R-:W-:-:S05]  /*1020*/  IMAD R48, R48, -0xa0, RZ ;  /* 0xffffff6030307824 */ /* 0x000fca00078e02ff */
[----:B------:R-:W-:-:S14]  /*1030*/  R2UR UR7, R48 ;  /* 0x00000000300772ca */ /* 0x000fdc00000e0000 */
[----:B------:R-:W3:Y:S01]  /*1040*/  LDCU UR7, c[0x0][UR7+0x2a4] ;  /* 0x00005480070777ac */ /* 0x000ee20008000800 */
[----:B------:R-:W-:Y:S01]  /*1050*/  USHF.L.U32 UR24, UR54, 0xa, URZ ;  /* 0x0000000a36187899 */ /* 0x000fe200080006ff */
[----:B------:R-:W3:Y:S01]  /*1060*/  LDCU UR19, c[0x0][0xb24] ;  /* 0x00016480ff1377ac */ /* 0x000ee20008000800 */
[----:B------:R-:W3:Y:S01]  /*1070*/  LDCU UR42, c[0x0][0xb24] ;  /* 0x00016480ff2a77ac */ /* 0x000ee20008000800 */
[----:B-1----:R-:W-:Y:S01]  /*1080*/  I2FP.F32.U32 R3, UR26 ;  /* 0x0000001a00037c45 */ /* 0x002fe20008201000 */
[----:B------:R-:W1:Y:S04]  /*1090*/  LDCU UR22, c[0x0][0xb30] ;  /* 0x00016600ff1677ac */ /* 0x000e680008000800 */
[----:B--2---:R-:W-:Y:S01]  /*10a0*/  FMUL R3, R3, UR5 ;  /* 0x0000000503037c20 */ /* 0x004fe20008400000 */
[----:B------:R-:W-:Y:S01]  /*10b0*/  ULOP3.LUT UR24, UR24, 0xc00, URZ, 0xc0, !UPT ;  /* 0x00000c0018187892 */ /* 0x000fe2000f8ec0ff */
[----:B----4-:R-:W-:-:S04]  /*10c0*/  I2FP.F32.U32 R2, UR30 ;  /* 0x0000001e00027c45 */ /* 0x010fc80008201000 */
[----:B------:R-:W2:Y:S01]  /*10d0*/  F2I.U32.TRUNC.NTZ R3, R3 ;  /* 0x0000000300037305 */ /* 0x000ea2000020f000 */
[----:B---3--:R-:W-:-:S07]  /*10e0*/  FMUL R2, R2, UR4 ;  /* 0x0000000402027c20 */ /* 0x008fce0008400000 */
[----:B------:R-:W3:Y:S01]  /*10f0*/  F2I.U32.TRUNC.NTZ R2, R2 ;  /* 0x0000000200027305 */ /* 0x000ee2000020f000 */
[----:B--2---:R-:W-:Y:S02]  /*1100*/  R2UR UR5, R3 ;  /* 0x00000000030572ca */ /* 0x004fe400000e0000 */
[----:B---3--:R-:W-:Y:S02]  /*1110*/  R2UR UR4, R2 ;  /* 0x00000000020472ca */ /* 0x008fe400000e0000 */
[----:B------:R-:W-:-:S09]  /*1120*/  PRMT R2, RZ, 0x7610, R2 ;  /* 0x00007610ff027816 */ /* 0x000fd20000000002 */
[----:B------:R-:W-:-:S04]  /*1130*/  UIADD3 UR5, UPT, UPT, -UR5, URZ, URZ ;  /* 0x000000ff05057290 */ /* 0x000fc8000fffe1ff */
[----:B------:R-:W-:Y:S02]  /*1140*/  UIMAD UR5, UR6, UR5, UR26 ;  /* 0x00000005060572a4 */ /* 0x000fe4000f8e021a */
[----:B------:R-:W-:-:S04]  /*1150*/  UIADD3 UR4, UPT, UPT, -UR4, URZ, URZ ;  /* 0x000000ff04047290 */ /* 0x000fc8000fffe1ff */
[----:B------:R-:W-:Y:S01]  /*1160*/  IMAD.U32 R48, RZ, RZ, UR5 ;  /* 0x00000005ff307e24 */ /* 0x000fe2000f8e00ff */
[----:B------:R-:W-:-:S06]  /*1170*/  UIMAD UR4, UR7, UR4, UR30 ;  /* 0x00000004070472a4 */ /* 0x000fcc000f8e021e */
[----:B------:R-:W-:Y:S01]  /*1180*/  IMAD.U32 R47, RZ, RZ, UR4 ;  /* 0x00000004ff2f7e24 */ /* 0x000fe2000f8e00ff */
[----:B-1----:R-:W-:Y:S06]  /*1190*/  BRA.U UP5, `(.L_x_18) ;  /* 0x0000000105487547 */ /* 0x002fec000b800000 */
[----:B------:R-:W-:Y:S02]  /*11a0*/  R2UR UR4, R47 ;  /* 0x000000002f0472ca */ /* 0x000fe400000e0000 */
[----:B------:R-:W-:-:S11]  /*11b0*/  R2UR UR8, R48 ;  /* 0x00000000300872ca */ /* 0x000fd600000e0000 */
[----:B------:R-:W-:Y:S02]  /*11c0*/  UISETP.NE.AND UP0, UPT, UR4, URZ, UPT ;  /* 0x000000ff0400728c */ /* 0x000fe4000bf05270 */
[----:B------:R-:W-:Y:S02]  /*11d0*/  UISETP.NE.AND UP2, UPT, UR8, 0x1, UPT ;  /* 0x000000010800788c */ /* 0x000fe4000bf45270 */
[----:B------:R-:W-:-:S04]  /*11e0*/  UISETP.EQ.OR UP0, UPT, UR8, URZ, !UP0 ;  /* 0x000000ff0800728c */ /* 0x000fc8000c702670 */
[----:B------:R-:W-:Y:S02]  /*11f0*/  USEL UR7, URZ, 0x1, !UP0 ;  /* 0x00000001ff077887 */ /* 0x000fe4000c000000 */
[----:B------:R-:W-:-:S04]  /*1200*/  UISETP.NE.AND UP0, UPT, UR4, URZ, UPT ;  /* 0x000000ff0400728c */ /* 0x000fc8000bf05270 */
[----:B------:R-:W-:-:S04]  /*1210*/  USEL UR4, URZ, 0x2, UP0 ;  /* 0x00000002ff047887 */ /* 0x000fc80008000000 */
[----:B------:R-:W-:Y:S02]  /*1220*/  USEL UR6, UR4, 0x2, UP2 ;  /* 0x0000000204067887 */ /* 0x000fe40009000000 */
[----:B------:R-:W-:Y:S02]  /*1230*/  USEL UR4, URZ, 0x4, UP0 ;  /* 0x00000004ff047887 */ /* 0x000fe40008000000 */
[----:B------:R-:W-:-:S04]  /*1240*/  UISETP.NE.AND UP2, UPT, UR8, 0x2, UPT ;  /* 0x000000020800788c */ /* 0x000fc8000bf45270 */
[----:B------:R-:W-:Y:S02]  /*1250*/  USEL UR5, UR4, 0x4, UP2 ;  /* 0x0000000404057887 */ /* 0x000fe40009000000 */
[----:B------:R-:W-:Y:S02]  /*1260*/  USEL UR4, URZ, 0x8, UP0 ;  /* 0x00000008ff047887 */ /* 0x000fe40008000000 */
[----:B------:R-:W-:Y:S02]  /*1270*/  UISETP.NE.AND UP0, UPT, UR8, 0x3, UPT ;  /* 0x000000030800788c */ /* 0x000fe4000bf05270 */
[----:B------:R-:W-:Y:S02]  /*1280*/  UIADD3 UR5, UPT, UPT, UR5, UR6, UR7 ;  /* 0x0000000605057290 */ /* 0x000fe4000fffe007 */
[----:B------:R-:W-:-:S04]  /*1290*/  USEL UR4, UR4, 0x8, UP0 ;  /* 0x0000000804047887 */ /* 0x000fc80008000000 */
[----:B------:R-:W-:-:S06]  /*12a0*/  UIADD3 UR4, UPT, UPT, UR5, UR4, URZ ;  /* 0x0000000405047290 */ /* 0x000fcc000fffe0ff */
[----:B------:R-:W-:-:S07]  /*12b0*/  IMAD.U32 R2, RZ, RZ, UR4 ;  /* 0x00000004ff027e24 */ /* 0x000fce000f8e00ff */
.L_x_18:
[----:B------:R-:W1:Y:S01]  /*12c0*/  S2UR UR36, SR_CTAID.Z ;  /* 0x00000000002479c3 */ /* 0x000e620000002700 */
[----:B------:R-:W-:-:S09]  /*12d0*/  UISETP.GE.AND UP0, UPT, UR19, 0x1, UPT ;  /* 0x000000011300788c */ /* 0x000fd2000bf06270 */
[----:B------:R-:W-:Y:S05]  /*12e0*/  BRA.U !UP0, `(.L_x_19) ;  /* 0x0000000108d07547 */ /* 0x000fea000b800000 */
[----:B------:R-:W2:Y:S01]  /*12f0*/  LDCU UR20, c[0x0][0xb0c] ;  /* 0x00016180ff1477ac */ /* 0x000ea20008000800 */
[----:B------:R-:W3:Y:S01]  /*1300*/  LDCU.128 UR12, c[0x0][0xb10] ;  /* 0x00016200ff0c77ac */ /* 0x000ee20008000c00 */
[----:B------:R-:W4:Y:S01]  /*1310*/  LDCU UR6, c[0x0][0x370] ;  /* 0x00006e00ff0677ac */ /* 0x000f220008000800 */
[----:B------:R-:W1:Y:S01]  /*1320*/  LDCU UR7, c[0x0][0x374] ;  /* 0x00006e80ff0777ac */ /* 0x000e620008000800 */
[----:B------:R-:W1:Y:S01]  /*1330*/  LDCU UR21, c[0x0][0xb20] ;  /* 0x00016400ff1577ac */ /* 0x000e620008000800 */
[----:B--2---:R-:W-:Y:S02]  /*1340*/  UISETP.NE.AND UP0, UPT, UR20, 0x1, UPT ;  /* 0x000000011400788c */ /* 0x004fe4000bf05270 */
[----:B---3--:R-:W-:Y:S01]  /*1350*/  UIMAD.WIDE.U32 UR4, UR26, UR12, URZ ;  /* 0x0000000c1a0472a5 */ /* 0x008fe2000f8e00ff */
[----:B------:R-:W2:Y:S01]  /*1360*/  LDCU.64 UR8, c[0x0][0xb28] ;  /* 0x00016500ff0877ac */ /* 0x000ea20008000a00 */
[----:B----4-:R-:W-:Y:S02]  /*1370*/  UIMAD.WIDE.U32 UR10, UR6, UR12, URZ ;  /* 0x0000000c060a72a5 */ /* 0x010fe4000f8e00ff */
[----:B------:R-:W-:-:S02]  /*1380*/  USHF.R.U32.HI UR5, URZ, UR13, UR5 ;  /* 0x0000000dff057299 */ /* 0x000fc40008011605 */
[----:B------:R-:W-:Y:S02]  /*1390*/  UISETP.NE.AND UP2, UPT, UR19, 0x1, UPT ;  /* 0x000000011300788c */ /* 0x000fe4000bf45270 */
[----:B------:R-:W-:Y:S01]  /*13a0*/  USEL UR5, UR26, UR5, !UP0 ;  /* 0x000000051a057287 */ /* 0x000fe2000c000000 */
[----:B------:R-:W-:Y:S01]  /*13b0*/  UMOV UR10, UR11 ;  /* 0x0000000b000a7c82 */ /* 0x000fe20008000000 */
[----:B------:R-:W-:Y:S02]  /*13c0*/  UIMAD.WIDE.U32 UR16, UR30, UR15, URZ ;  /* 0x0000000f1e1072a5 */ /* 0x000fe4000f8e00ff */
[----:B------:R-:W-:Y:S02]  /*13d0*/  @UP0 USHF.R.U32.HI UR6, URZ, UR13, UR10 ;  /* 0x0000000dff060299 */ /* 0x000fe4000801160a */
[----:B------:R-:W-:Y:S02]  /*13e0*/  UISETP.NE.AND UP0, UPT, UR14, 0x1, UPT ;  /* 0x000000010e00788c */ /* 0x000fe4000bf05270 */
[----:B-1----:R-:W-:-:S02]  /*13f0*/  UIMAD.WIDE.U32 UR10, UR7, UR15, URZ ;  /* 0x0000000f070a72a5 */ /* 0x002fc4000f8e00ff */
[----:B--2---:R-:W-:Y:S01]  /*1400*/  UIMAD.WIDE.U32 UR12, UR6, UR8, URZ ;  /* 0x00000008060c72a5 */ /* 0x004fe2000f8e00ff */
[----:B------:R-:W-:Y:S02]  /*1410*/  UMOV UR4, UR17 ;  /* 0x0000001100047c82 */ /* 0x000fe40008000000 */
[----:B------:R-:W-:Y:S02]  /*1420*/  USHF.R.U32.HI UR4, URZ, UR21, UR4 ;  /* 0x00000015ff047299 */ /* 0x000fe40008011604 */
[----:B------:R-:W-:Y:S02]  /*1430*/  UMOV UR10, UR11 ;  /* 0x0000000b000a7c82 */ /* 0x000fe40008000000 */
[----:B------:R-:W-:Y:S01]  /*1440*/  UMOV UR12, UR13 ;  /* 0x0000000d000c7c82 */ /* 0x000fe20008000000 */
[----:B------:R-:W-:Y:S02]  /*1450*/  @UP0 USHF.R.U32.HI UR7, URZ, UR21, UR10 ;  /* 0x00000015ff070299 */ /* 0x000fe4000801160a */
[----:B------:R-:W-:-:S02]  /*1460*/  USEL UR4, UR30, UR4, !UP0 ;  /* 0x000000041e047287 */ /* 0x000fc4000c000000 */
[----:B------:R-:W-:Y:S02]  /*1470*/  UIMAD.WIDE.U32 UR10, UR7, UR8, URZ ;  /* 0x00000008070a72a5 */ /* 0x000fe4000f8e00ff */
[----:B------:R-:W-:Y:S02]  /*1480*/  @UP2 USHF.R.U32.HI UR6, URZ, UR9, UR12 ;  /* 0x00000009ff062299 */ /* 0x000fe4000801160c */
[----:B------:R-:W-:-:S03]  /*1490*/  UIMAD.WIDE.U32 UR12, UR4, UR8, URZ ;  /* 0x00000008040c72a5 */ /* 0x000fc6000f8e00ff */
[----:B------:R-:W-:Y:S02]  /*14a0*/  UMOV UR10, UR11 ;  /* 0x0000000b000a7c82 */ /* 0x000fe40008000000 */
[----:B------:R-:W-:Y:S02]  /*14b0*/  @UP2 USHF.R.U32.HI UR7, URZ, UR9, UR10 ;  /* 0x00000009ff072299 */ /* 0x000fe4000801160a */
[----:B------:R-:W-:Y:S02]  /*14c0*/  UIMAD UR10, UR6, UR19, URZ ;  /* 0x00000013060a72a4 */ /* 0x000fe4000f8e02ff */
[----:B------:R-:W-:-:S04]  /*14d0*/  UIMAD UR7, UR7, UR19, URZ ;  /* 0x00000013070772a4 */ /* 0x000fc8000f8e02ff */
[----:B------:R-:W-:-:S03]  /*14e0*/  UISETP.GE.AND UP0, UPT, UR4, UR7, UPT ;  /* 0x000000070400728c */ /* 0x000fc6000bf06270 */
[----:B------:R-:W-:Y:S01]  /*14f0*/  UMOV UR7, UR13 ;  /* 0x0000000d00077c82 */ /* 0x000fe20008000000 */
[----:B------:R-:W-:Y:S02]  /*1500*/  UISETP.GE.OR UP0, UPT, UR5, UR10, UP0 ;  /* 0x0000000a0500728c */ /* 0x000fe40008706670 */
[----:B------:R-:W-:Y:S02]  /*1510*/  UIMAD.WIDE.U32 UR10, UR5, UR8, URZ ;  /* 0x00000008050a72a5 */ /* 0x000fe4000f8e00ff */
[----:B------:R-:W-:Y:S02]  /*1520*/  USHF.R.U32.HI UR7, URZ, UR9, UR7 ;  /* 0x00000009ff077299 */ /* 0x000fe40008011607 */
[----:B------:R-:W-:Y:S02]  /*1530*/  UIADD3 UR10, UPT, UPT, -UR4, URZ, URZ ;  /* 0x000000ff040a7290 */ /* 0x000fe4000fffe1ff */
[----:B------:R-:W-:Y:S02]  /*1540*/  USEL UR7, UR4, UR7, !UP2 ;  /* 0x0000000704077287 */ /* 0x000fe4000d000000 */
[----:B------:R-:W-:Y:S01]  /*1550*/  UIMAD UR10, UR14, UR10, UR30 ;  /* 0x0000000a0e0a72a4 */ /* 0x000fe2000f8e021e */
[----:B------:R-:W-:Y:S01]  /*1560*/  @!UP0 UMOV UR8, UR11 ;  /* 0x0000000b00088c82 */ /* 0x000fe20008000000 */
[----:B------:R-:W-:-:S02]  /*1570*/  UIADD3 UR11, UPT, UPT, -UR5, URZ, URZ ;  /* 0x000000ff050b7290 */ /* 0x000fc4000fffe1ff */
[----:B------:R-:W-:Y:S02]  /*1580*/  @!UP0 USHF.R.U32.HI UR8, URZ, UR9, UR8 ;  /* 0x00000009ff088299 */ /* 0x000fe40008011608 */
[----:B------:R-:W-:Y:S02]  /*1590*/  UIADD3 UR9, UPT, UPT, -UR7, URZ, URZ ;  /* 0x000000ff07097290 */ /* 0x000fe4000fffe1ff */
[----:B------:R-:W-:Y:S02]  /*15a0*/  @!UP0 USEL UR8, UR5, UR8, !UP2 ;  /* 0x0000000805088287 */ /* 0x000fe4000d000000 */
[----:B------:R-:W-:Y:S02]  /*15b0*/  UIMAD UR9, UR19, UR9, UR4 ;  /* 0x00000009130972a4 */ /* 0x000fe4000f8e0204 */
[----:B------:R-:W-:Y:S02]  /*15c0*/  @!UP0 UIADD3 UR7, UPT, UPT, UR7, -UR8, URZ ;  /* 0x8000000807078290 */ /* 0x000fe4000fffe0ff */
[----:B------:R-:W-:-:S02]  /*15d0*/  @!UP0 UIMAD UR6, UR9, UR6, UR8 ;  /* 0x00000006090682a4 */ /* 0x000fc4000f8e0208 */
[----:B------:R-:W-:Y:S02]  /*15e0*/  @!UP0 UIMAD UR4, UR7, UR19, UR5 ;  /* 0x00000013070482a4 */ /* 0x000fe4000f8e0205 */
[----:B------:R-:W-:Y:S02]  /*15f0*/  UIMAD UR26, UR20, UR11, UR26 ;  /* 0x0000000b141a72a4 */ /* 0x000fe4000f8e021a */
[----:B------:R-:W-:Y:S01]  /*1600*/  UIMAD UR30, UR4, UR14, UR10 ;  /* 0x0000000e041e72a4 */ /* 0x000fe2000f8e020a */
[----:B------:R-:W-:Y:S02]  /*1610*/  @!UP0 UMOV UR5, UR6 ;  /* 0x0000000600058c82 */ /* 0x000fe40008000000 */
[----:B------:R-:W-:-:S12]  /*1620*/  UIMAD UR26, UR5, UR20, UR26 ;  /* 0x00000014051a72a4 */ /* 0x000fd8000f8e021a */
.L_x_19:
[----:B------:R-:W-:-:S09]  /*1630*/  UISETP.NE.AND UP0, UPT, UR22, 0x1, UPT ;  /* 0x000000011600788c */ /* 0x000fd2000bf05270 */
[----:B------:R-:W-:Y:S05]  /*1640*/  BRA.U UP0, `(.L_x_20) ;  /* 0x0000000100407547 */ /* 0x000fea000b800000 */
[----:B------:R-:W2:Y:S01]  /*1650*/  LDCU.128 UR8, c[0x0][0xb10] ;  /* 0x00016200ff0877ac */ /* 0x000ea20008000c00 */
[----:B------:R-:W3:Y:S01]  /*1660*/  LDCU UR12, c[0x0][0xb0c] ;  /* 0x00016180ff0c77ac */ /* 0x000ee20008000800 */
[----:B------:R-:W4:Y:S01]  /*1670*/  LDCU UR13, c[0x0][0xb20] ;  /* 0x00016400ff0d77ac */ /* 0x000f220008000800 */
[----:B--2---:R-:W-:Y:S02]  /*1680*/  UIMAD.WIDE.U32 UR4, UR26, UR8, URZ ;  /* 0x000000081a0472a5 */ /* 0x004fe4000f8e00ff */
[----:B------:R-:W-:Y:S02]  /*1690*/  UIMAD.WIDE.U32 UR6, UR30, UR11, URZ ;  /* 0x0000000b1e0672a5 */ /* 0x000fe4000f8e00ff */
[----:B---3--:R-:W-:Y:S02]  /*16a0*/  UISETP.NE.AND UP0, UPT, UR12, 0x1, UPT ;  /* 0x000000010c00788c */ /* 0x008fe4000bf05270 */
[----:B------:R-:W-:-:S03]  /*16b0*/  USHF.R.U32.HI UR5, URZ, UR9, UR5 ;  /* 0x00000009ff057299 */ /* 0x000fc60008011605 */
[----:B------:R-:W-:Y:S01]  /*16c0*/  UMOV UR4, UR7 ;  /* 0x0000000700047c82 */ /* 0x000fe20008000000 */
[----:B------:R-:W-:Y:S02]  /*16d0*/  USEL UR5, UR26, UR5, !UP0 ;  /* 0x000000051a057287 */ /* 0x000fe4000c000000 */
[----:B------:R-:W-:Y:S02]  /*16e0*/  UISETP.NE.AND UP0, UPT, UR10, 0x1, UPT ;  /* 0x000000010a00788c */ /* 0x000fe4000bf05270 */
[----:B----4-:R-:W-:-:S04]  /*16f0*/  USHF.R.U32.HI UR4, URZ, UR13, UR4 ;  /* 0x0000000dff047299 */ /* 0x010fc80008011604 */
[----:B------:R-:W-:-:S04]  /*1700*/  USEL UR4, UR30, UR4, !UP0 ;  /* 0x000000041e047287 */ /* 0x000fc8000c000000 */
[----:B------:R-:W-:Y:S02]  /*1710*/  UIADD3 UR6, UPT, UPT, UR5, -UR4, URZ ;  /* 0x8000000405067290 */ /* 0x000fe4000fffe0ff */
[----:B------:R-:W-:Y:S02]  /*1720*/  UIADD3 UR4, UPT, UPT, -UR5, UR4, URZ ;  /* 0x0000000405047290 */ /* 0x000fe4000fffe1ff */
[----:B------:R-:W-:Y:S02]  /*1730*/  UIMAD UR30, UR6, UR10, UR30 ;  /* 0x0000000a061e72a4 */ /* 0x000fe4000f8e021e */
[----:B------:R-:W-:-:S12]  /*1740*/  UIMAD UR26, UR4, UR12, UR26 ;  /* 0x0000000c041a72a4 */ /* 0x000fd8000f8e021a */
.L_x_20:
[----:B------:R-:W-:Y:S01]  /*1750*/  UISETP.NE.AND UP0, UPT, UR18, 0x2, UPT ;  /* 0x000000021200788c */ /* 0x000fe2000bf05270 */
[----:B------:R-:W-:Y:S09]  /*1760*/  BRA.U !UP6, `(.L_x_21) ;  /* 0x000000010e0c7547 */ /* 0x000ff2000b800000 */
[----:B------:R-:W-:Y:S01]  /*1770*/  UCGABAR_WAIT ;  /* 0x0000000000007dc7 */ /* 0x000fe20008000000 */
[----:B------:R-:W-:Y:S01]  /*1780*/  CCTL.IVALL ;  /* 0x00000000ff00798f */ /* 0x000fe20002000000 */
[----:B------:R-:W-:Y:S05]  /*1790*/  BRA `(.L_x_22) ;  /* 0x0000000000047947 */ /* 0x000fea0003800000 */
.L_x_21:
[----:B------:R-:W-:Y:S06]  /*17a0*/  BAR.SYNC.DEFER_BLOCKING 0x0 ;  /* 0x0000000000007b1d */ /* 0x000fec0000010000 */
.L_x_22:
[----:B------:R-:W-:Y:S05]  /*17b0*/  BRA.U UP0, `(.L_x_23) ;  /* 0x0000001900147547 */ /* 0x000fea000b800000 */
[----:B------:R-:W2:Y:S01]  /*17c0*/  LDCU UR6, c[0x0][0x38c] ;  /* 0x00007180ff0677ac */ /* 0x000ea20008000800 */
[----:B------:R-:W-:Y:S01]  /*17d0*/  PLOP3.LUT P1, PT, PT, PT, UP3, 0x80, 0x8 ;  /* 0x000000000008781c */ /* 0x000fe20003f2f038 */
[----:B------:R-:W-:Y:S01]  /*17e0*/  IMAD.MOV.U32 R12, RZ, RZ, 0x1 ;  /* 0x00000001ff0c7424 */ /* 0x000fe200078e00ff */
[----:B------:R-:W-:Y:S01]  /*17f0*/  ISETP.EQ.OR P2, PT, R0, RZ, P3 ;  /* 0x000000ff0000720c */ /* 0x000fe20001f42670 */
[----:B------:R-:W-:Y:S01]  /*1800*/  UISETP.NE.AND UP1, UPT, UR18, URZ, UPT ;  /* 0x000000ff1200728c */ /* 0x000fe2000bf25270 */
[----:B------:R-:W-:Y:S01]  /*1810*/  PLOP3.LUT P1, PT, P1, PT, PT, 0x8, 0x80 ;  /* 0x000000000080781c */ /* 0x000fe20000f2e170 */
[----:B------:R-:W-:Y:S01]  /*1820*/  USEL UR25, URZ, 0x1, UP4 ;  /* 0x00000001ff197887 */ /* 0x000fe2000a000000 */
[----:B------:R-:W-:Y:S01]  /*1830*/  CS2R R10, SRZ ;  /* 0x00000000000a7805 */ /* 0x000fe2000001ff00 */
[----:B------:R-:W-:Y:S01]  /*1840*/  IMAD.MOV.U32 R9, RZ, RZ, RZ ;  /* 0x000000ffff097224 */ /* 0x000fe200078e00ff */
[----:B------:R-:W3:Y:S01]  /*1850*/  LDCU UR39, c[0x0][0x370] ;  /* 0x00006e00ff2777ac */ /* 0x000ee20008000800 */
[----:B------:R-:W-:Y:S01]  /*1860*/  IMAD.MOV.U32 R8, RZ, RZ, 0x1 ;  /* 0x00000001ff087424 */ /* 0x000fe200078e00ff */
[----:B------:R-:W4:Y:S01]  /*1870*/  LDCU.64 UR28, c[0x0][0x348] ;  /* 0x00006900ff1c77ac */ /* 0x000f220008000a00 */
[----:B------:R-:W-:-:S02]  /*1880*/  USHF.R.U32.HI UR44, URZ, 0x6, UR24 ;  /* 0x00000006ff2c7899 */ /* 0x000fc40008011618 */
[----:B--2---:R-:W-:Y:S02]  /*1890*/  UIADD3 UR5, UPT, UPT, UR6, 0x3f, URZ ;  /* 0x0000003f06057890 */ /* 0x004fe4000fffe0ff */
[----:B------:R-:W-:Y:S02]  /*18a0*/  UIADD3 UR45, UPT, UPT, UR6, 0x7e, URZ ;  /* 0x0000007e062d7890 */ /* 0x000fe4000fffe0ff */
[----:B------:R-:W-:Y:S01]  /*18b0*/  USHF.R.S32.HI UR4, URZ, 0x1f, UR5 ;  /* 0x0000001fff047899 */ /* 0x000fe20008011405 */
[----:B------:R-:W2:Y:S03]  /*18c0*/  LDCU UR38, c[0x0][0x374] ;  /* 0x00006e80ff2677ac */ /* 0x000ea60008000800 */
[----:B------:R-:W-:Y:S02]  /*18d0*/  ULEA.HI UR4, UR4, UR5, URZ, 0x6 ;  /* 0x0000000504047291 */ /* 0x000fe4000f8f30ff */
[----:B------:R-:W-:-:S02]  /*18e0*/  USEL UR25, UR25, 0x2, UP1 ;  /* 0x0000000219197887 */ /* 0x000fc40008800000 */
[----:B------:R-:W-:Y:S02]  /*18f0*/  USHF.R.S32.HI UR41, URZ, 0x6, UR4 ;  /* 0x00000006ff297899 */ /* 0x000fe40008011404 */
[----:B------:R-:W-:Y:S02]  /*1900*/  UIADD3 UR4, UPT, UPT, UR6, -0x1, URZ ;  /* 0xffffffff06047890 */ /* 0x000fe4000fffe0ff */
[----:B------:R-:W-:Y:S02]  /*1910*/  UISETP.LT.U32.AND UP0, UPT, UR41, 0xd, UPT ;  /* 0x0000000d2900788c */ /* 0x000fe4000bf01070 */
[----:B------:R-:W-:Y:S02]  /*1920*/  UISETP.GE.U32.AND UP2, UPT, UR4, -0x7f, UPT ;  /* 0xffffff810400788c */ /* 0x000fe4000bf46070 */
[----:B------:R-:W-:Y:S01]  /*1930*/  USEL UR40, UR41, 0xd, UP0 ;  /* 0x0000000d29287887 */ /* 0x000fe20008000000 */
[----:B------:R-:W-:-:S03]  /*1940*/  UMOV UR5, URZ ;  /* 0x000000ff00057c82 */ /* 0x000fc60008000000 */
[----:B------:R-:W-:Y:S02]  /*1950*/  UIADD3 UR21, UPT, UPT, UR40, -0x1, URZ ;  /* 0xffffffff28157890 */ /* 0x000fe4000fffe0ff */
[----:B------:R-:W-:-:S03]  /*1960*/  UIADD3 UR43, UPT, UPT, UR41, -UR40, URZ ;  /* 0x80000028292b7290 */ /* 0x000fc6000fffe0ff */
[----:B------:R-:W-:-:S04]  /*1970*/  @UP2 UIADD3 UR21, UPT, UPT, UR40, URZ, URZ ;  /* 0x000000ff28152290 */ /* 0x000fc8000fffe0ff */
[----:B--234-:R-:W-:-:S12]  /*1980*/  UIADD3 UR21, UPT, UPT, UR21, 0x1, URZ ;  /* 0x0000000115157890 */ /* 0x01cfd8000fffe0ff */
.L_x_43:
[----:B------:R-:W-:Y:S01]  /*1990*/  UISETP.NE.AND UP0, UPT, UR54, URZ, UPT ;  /* 0x000000ff3600728c */ /* 0x000fe2000bf05270 */
[----:B------:R-:W2:Y:S08]  /*19a0*/  S2UR UR54, SR_CgaCtaId ;  /* 0x00000000003679c3 */ /* 0x000eb00000008800 */
[----:B------:R-:W-:Y:S05]  /*19b0*/  BRA.U UP0, `(.L_x_24) ;  /* 0x0000000100347547 */ /* 0x000fea000b800000 */
[----:B------:R-:W3:Y:S01]  /*19c0*/  S2R R0, SR_CgaCtaId ;  /* 0x0000000000007919 */ /* 0x000ee20000008800 */
[----:B------:R-:W-:-:S04]  /*19d0*/  MOV R2, 0x400 ;  /* 0x0000040000027802 */ /* 0x000fc80000000f00 */
[----:B---3--:R-:W-:Y:S02]  /*19e0*/  LEA R0, R0, R2, 0x18 ;  /* 0x0000000200007211 */ /* 0x008fe400078ec0ff */
[----:B------:R-:W-:-:S03]  /*19f0*/  SHF.L.U32 R2, R8, 0x1f, RZ ;  /* 0x0000001f08027819 */ /* 0x000fc600000006ff */
[----:B------:R-:W-:-:S04]  /*1a00*/  IMAD R0, R9, 0x8, R0 ;  /* 0x0000000809007824 */ /* 0x000fc800078e0200 */
[----:B------:R-:W3:Y:S02]  /*1a10*/  SYNCS.PHASECHK.TRANS64.TRYWAIT P0, [R0+URZ+0x180], R2 ;  /* 0x00018002000075a7 */ /* 0x000ee400080011ff */
[----:B---3--:R-:W-:Y:S05]  /*1a20*/  @!P0 BRA `(.L_x_25) ;  /* 0x0000006000988947 */ /* 0x008fea0003800000 */
.L_x_132:
[----:B------:R-:W-:Y:S01]  /*1a30*/  VIADD R9, R9, 0x1 ;  /* 0x0000000109097836 */ /* 0x000fe20000000000 */
[----:B------:R3:W-:Y:S04]  /*1a40*/  SYNCS.ARRIVE.TRANS64.A1T0 RZ, [R0+URZ+0x170], RZ ;  /* 0x000170ff00ff79a7 */ /* 0x0007e800081000ff */
[----:B------:R-:W-:-:S04]  /*1a50*/  ISETP.NE.AND P0, PT, R9, 0x2, PT ;  /* 0x000000020900780c */ /* 0x000fc80003f05270 */
[----:B------:R-:W-:Y:S02]  /*1a60*/  SEL R9, R9, RZ, P0 ;  /* 0x000000ff09097207 */ /* 0x000fe40000000000 */
[----:B---3--:R-:W-:-:S04]  /*1a70*/  SEL R0, RZ, 0x1, P0 ;  /* 0x00000001ff007807 */ /* 0x008fc80000000000 */
[----:B------:R-:W-:-:S07]  /*1a80*/  LOP3.LUT R8, R8, R0, RZ, 0x3c, !PT ;  /* 0x0000000008087212 */ /* 0x000fce00078e3cff */
.L_x_24:
[----:B------:R-:W-:Y:S01]  /*1a90*/  UMOV UR6, 0x400 ;  /* 0x0000040000067882 */ /* 0x000fe20000000000 */
[----:B------:R-:W-:Y:S01]  /*1aa0*/  SHF.L.U32 R0, R12, 0x1f, RZ ;  /* 0x0000001f0c007819 */ /* 0x000fe200000006ff */
[----:B--2---:R-:W-:Y:S02]  /*1ab0*/  ULEA UR6, UR54, UR6, 0x18 ;  /* 0x0000000636067291 */ /* 0x004fe4000f8ec0ff */
[----:B------:R-:W-:Y:S02]  /*1ac0*/  UISETP.GE.U32.AND UP0, UPT, UR45, 0x7f, UPT ;  /* 0x0000007f2d00788c */ /* 0x000fe4000bf06070 */
[----:B------:R-:W-:Y:S02]  /*1ad0*/  ULEA UR4, UR5, UR6, 0x3 ;  /* 0x0000000605047291 */ /* 0x000fe4000f8e18ff */
[----:B------:R-:W-:Y:S02]  /*1ae0*/  USHF.L.U32 UR35, UR26, 0x6, URZ ;  /* 0x000000061a237899 */ /* 0x000fe400080006ff */
[----:B------:R-:W-:Y:S01]  /*1af0*/  ULEA UR11, UR30, UR44, 0x6 ;  /* 0x0000002c1e0b7291 */ /* 0x000fe2000f8e30ff */
[----:B------:R-:W-:-:S04]  /*1b00*/  UMOV UR13, URZ ;  /* 0x000000ff000d7c82 */ /* 0x000fc80008000000 */
[----:B------:R2:W3:Y:S01]  /*1b10*/  SYNCS.PHASECHK.TRANS64.TRYWAIT P0, [UR4+0x68], R0 ;  /* 0x00006800ff0075a7 */ /* 0x0004e20008001104 */
[----:B------:R-:W-:Y:S06]  /*1b20*/  BRA.U !UP0, `(.L_x_26) ;  /* 0x0000000108c07547 */ /* 0x000fec000b800000 */
[----:B------:R-:W-:Y:S01]  /*1b30*/  UMOV UR7, URZ ;  /* 0x000000ff00077c82 */ /* 0x000fe20008000000 */
[----:B------:R-:W-:-:S05]  /*1b40*/  UMOV UR4, UR5 ;  /* 0x0000000500047c82 */ /* 0x000fca0008000000 */
.L_x_32:
[----:B------:R-:W-:Y:S01]  /*1b50*/  ULEA UR33, UR4, UR6, 0x3 ;  /* 0x0000000604217291 */ /* 0x000fe2000f8e18ff */
[----:B---3--:R-:W-:Y:S01]  /*1b60*/  @!P3 MOV R2, 0x4000 ;  /* 0x000040000002b802 */ /* 0x008fe20000000f00 */
[----:B-1-34-:R-:W-:Y:S10]  /*1b70*/  @P0 BRA `(.L_x_27) ;  /* 0x00000000000c0947 */ /* 0x01aff40003800000 */
[----:B------:R-:W-:-:S04]  /*1b80*/  SHF.L.U32 R3, R12, 0x1f, RZ ;  /* 0x0000001f0c037819 */ /* 0x000fc800000006ff */
[----:B------:R-:W3:Y:S02]  /*1b90*/  SYNCS.PHASECHK.TRANS64.TRYWAIT P0, [UR33+0x68], R3 ;  /* 0x00006803ff0075a7 */ /* 0x000ee40008001121 */
[----:B---3--:R-:W-:Y:S05]  /*1ba0*/  @!P0 BRA `(.L_x_28) ;  /* 0x00000060004c8947 */ /* 0x008fea0003800000 */
.L_x_27:
[----:B------:R3:W-:Y:S01]  /*1bb0*/  @!P3 SYNCS.ARRIVE.TRANS64 RZ, [UR33], R2 ;  /* 0x00000002ffffb9a7 */ /* 0x0007e20008000021 */
[----:B------:R-:W-:-:S04]  /*1bc0*/  ULOP3.LUT UR5, UR25, 0x2, URZ, 0xfc, !UPT ;  /* 0x0000000219057892 */ /* 0x000fc8000f8efcff */
[----:B------:R-:W-:-:S09]  /*1bd0*/  UISETP.NE.AND UP0, UPT, UR5, 0x2, UPT ;  /* 0x000000020500788c */ /* 0x000fd2000bf05270 */
[----:B------:R-:W-:Y:S05]  /*1be0*/  BRA.U UP0, `(.L_x_29) ;  /* 0x0000000100047547 */ /* 0x000fea000b800000 */
[----:B-1----:R-:W-:Y:S05]  /*1bf0*/  BPT.TRAP 0x1 ;  /* 0x000000040000795c */ /* 0x002fea0000300000 */
.L_x_29:
[----:B------:R-:W-:Y:S04]  /*1c00*/  BSSY.RECONVERGENT B0, `(.L_x_30) ;  /* 0x0000003000007945 */ /* 0x000fe80003800200 */
[----:B------:R-:W-:Y:S05]  /*1c10*/  @P2 BRA `(.L_x_31) ;  /* 0x0000000000042947 */ /* 0x000fea0003800000 */
[----:B-1----:R-:W-:Y:S05]  /*1c20*/  BPT.TRAP 0x1 ;  /* 0x000000040000795c */ /* 0x002fea0000300000 */
.L_x_31:
[----:B-1----:R-:W-:Y:S05]  /*1c30*/  BSYNC.RECONVERGENT B0 ;  /* 0x0000000000007941 */ /* 0x002fea0003800200 */
.L_x_30:
[----:B------:R-:W-:Y:S02]  /*1c40*/  UIADD3 UR5, UPT, UPT, UR4, 0x1, URZ ;  /* 0x0000000104057890 */ /* 0x000fe4000fffe0ff */
[----:B------:R-:W-:Y:S02]  /*1c50*/  ULEA UR32, UR4, UR6, 0xd ;  /* 0x0000000604207291 */ /* 0x000fe4000f8e68ff */
[----:B------:R-:W-:Y:S02]  /*1c60*/  UISETP.NE.AND UP0, UPT, UR5, 0xd, UPT ;  /* 0x0000000d0500788c */ /* 0x000fe4000bf05270 */
[----:B------:R-:W-:Y:S02]  /*1c70*/  USHF.L.U32 UR34, UR7, 0x6, URZ ;  /* 0x0000000607227899 */ /* 0x000fe400080006ff */
[----:B------:R-:W-:Y:S02]  /*1c80*/  USEL UR9, URZ, 0x1, UP0 ;  /* 0x00000001ff097887 */ /* 0x000fe40008000000 */
[----:B------:R-:W-:-:S02]  /*1c90*/  USEL UR5, UR5, URZ, UP0 ;  /* 0x000000ff05057287 */ /* 0x000fc40008000000 */
[----:B------:R-:W-:Y:S02]  /*1ca0*/  UIADD3 UR14, UP0, UPT, UR28, 0x180, URZ ;  /* 0x000001801c0e7890 */ /* 0x000fe4000ff1e0ff */
[----:B------:R-:W-:Y:S01]  /*1cb0*/  ULEA UR8, UR5, UR6, 0x3 ;  /* 0x0000000605087291 */ /* 0x000fe2000f8e18ff */
[----:B------:R-:W-:Y:S01]  /*1cc0*/  LOP3.LUT R12, R12, UR9, RZ, 0x3c, !PT ;  /* 0x000000090c0c7c12 */ /* 0x000fe2000f8e3cff */
[----:B------:R-:W-:Y:S02]  /*1cd0*/  ULEA UR4, UR4, UR24, 0xc ;  /* 0x0000001804047291 */ /* 0x000fe4000f8e60ff */
[----:B------:R-:W-:Y:S01]  /*1ce0*/  UIADD3 UR7, UPT, UPT, UR7, 0x1, URZ ;  /* 0x0000000107077890 */ /* 0x000fe2000fffe0ff */
[----:B--2---:R-:W-:Y:S01]  /*1cf0*/  SHF.L.U32 R0, R12, 0x1f, RZ ;  /* 0x0000001f0c007819 */ /* 0x004fe200000006ff */
[----:B------:R-:W-:Y:S02]  /*1d00*/  UIADD3 UR16, UP1, UPT, UR28, 0x80, URZ ;  /* 0x000000801c107890 */ /* 0x000fe4000ff3e0ff */
[----:B------:R-:W-:Y:S01]  /*1d10*/  UIADD3.X UR15, UPT, UPT, URZ, UR29, URZ, UP0, !UPT ;  /* 0x0000001dff0f7290 */ /* 0x000fe200087fe4ff */
[----:B------:R4:W1:Y:S01]  /*1d20*/  SYNCS.PHASECHK.TRANS64.TRYWAIT P0, [UR8+0x68], R0 ;  /* 0x00006800ff0075a7 */ /* 0x0008620008001108 */
[----:B------:R-:W-:-:S02]  /*1d30*/  ULEA UR4, UR4, UR6, 0x1 ;  /* 0x0000000604047291 */ /* 0x000fc4000f8e08ff */
[----:B------:R-:W-:Y:S02]  /*1d40*/  UISETP.NE.AND UP0, UPT, UR7, UR21, UPT ;  /* 0x000000150700728c */ /* 0x000fe4000bf05270 */
[----:B------:R-:W-:Y:S02]  /*1d50*/  UIADD3.X UR17, UPT, UPT, URZ, UR29, URZ, UP1, !UPT ;  /* 0x0000001dff117290 */ /* 0x000fe40008ffe4ff */
[----:B------:R-:W-:Y:S02]  /*1d60*/  UIADD3 UR32, UPT, UPT, UR32, 0x3400, URZ ;  /* 0x0000340020207890 */ /* 0x000fe4000fffe0ff */
[----:B------:R-:W-:Y:S01]  /*1d70*/  UIADD3 UR8, UPT, UPT, UR4, 0x1d400, URZ ;  /* 0x0001d40004087890 */ /* 0x000fe2000fffe0ff */
[----:B------:R-:W-:Y:S01]  /*1d80*/  UMOV UR18, 0x0 ;  /* 0x0000000000127882 */ /* 0x000fe20000000000 */
[----:B------:R-:W-:Y:S01]  /*1d90*/  UMOV UR19, 0x10000000 ;  /* 0x1000000000137882 */ /* 0x000fe20000000000 */
[----:B------:R-:W-:Y:S01]  /*1da0*/  UMOV UR4, 0xf0000 ;  /* 0x000f000000047882 */ /* 0x000fe20000000000 */
[----:B------:R-:W-:Y:S01]  /*1db0*/  UMOV UR12, UR36 ;  /* 0x00000024000c7c82 */ /* 0x000fe20008000000 */
[----:B------:R-:W-:Y:S01]  /*1dc0*/  UMOV UR9, UR33 ;  /* 0x0000002100097c82 */ /* 0x000fe20008000000 */
[----:B------:R-:W-:Y:S01]  /*1dd0*/  UMOV UR10, UR34 ;  /* 0x00000022000a7c82 */ /* 0x000fe20008000000 */
[----:B------:R-:W-:Y:S01]  /*1de0*/  UTMALDG.3D [UR32], [UR16], desc[UR18] ;  /* 0x00001220100075b4 */ /* 0x000fe20008011000 */
[----:B------:R-:W-:Y:S01]  /*1df0*/  UMOV UR13, UR21 ;  /* 0x00000015000d7c82 */ /* 0x000fe20008000000 */
[----:B------:R2:W-:Y:S02]  /*1e00*/  UTMALDG.3D.MULTICAST [UR8], [UR14], UR4, desc[UR18] ;  /* 0x000012080e0073b4 */ /* 0x0005e40008011804 */
[----:B--2---:R-:W-:Y:S01]  /*1e10*/  UMOV UR4, UR5 ;  /* 0x0000000500047c82 */ /* 0x004fe20008000000 */
[----:B------:R-:W-:Y:S05]  /*1e20*/  BRA.U UP0, `(.L_x_32) ;  /* 0xfffffffd00487547 */ /* 0x000fea000b83ffff */
.L_x_26:
[----:B------:R-:W-:Y:S01]  /*1e30*/  ULEA UR4, UR5, UR6, 0x3 ;  /* 0x0000000605047291 */ /* 0x000fe2000f8e18ff */
[----:B--2-4-:R-:W-:Y:S01]  /*1e40*/  SHF.L.U32 R0, R12, 0x1f, RZ ;  /* 0x0000001f0c007819 */ /* 0x014fe200000006ff */
[----:B------:R-:W-:Y:S01]  /*1e50*/  @!P1 SYNCS.ARRIVE.TRANS64.A1T0 RZ, [UR6+0x108], RZ ;  /* 0x000108ffffff99a7 */ /* 0x000fe20008100006 */
[----:B------:R-:W-:-:S06]  /*1e60*/  UISETP.GT.AND UP0, UPT, UR41, UR40, UPT ;  /* 0x000000282900728c */ /* 0x000fcc000bf04270 */
[----:B-1-3--:R1:W2:Y:S03]  /*1e70*/  SYNCS.PHASECHK.TRANS64.TRYWAIT P0, [UR4+0x68], R0 ;  /* 0x00006800ff0075a7 */ /* 0x00a2a60008001104 */
[----:B------:R-:W-:Y:S05]  /*1e80*/  BRA.U !UP0, `(.L_x_33) ;  /* 0x0000000108c47547 */ /* 0x000fea000b800000 */
[----:B------:R-:W-:Y:S01]  /*1e90*/  UIADD3 UR26, UPT, UPT, UR43, UR13, URZ ;  /* 0x0000000d2b1a7290 */ /* 0x000fe2000fffe0ff */
[----:B------:R-:W-:-:S11]  /*1ea0*/  UMOV UR4, UR5 ;  /* 0x0000000500047c82 */ /* 0x000fd60008000000 */
.L_x_39:
[----:B------:R-:W-:Y:S01]  /*1eb0*/  ULEA UR17, UR4, UR6, 0x3 ;  /* 0x0000000604117291 */ /* 0x000fe2000f8e18ff */
[----:B--2---:R-:W-:Y:S01]  /*1ec0*/  @!P3 MOV R2, 0x4000 ;  /* 0x000040000002b802 */ /* 0x004fe20000000f00 */
[----:B--2-4-:R-:W-:Y:S10]  /*1ed0*/  @P0 BRA `(.L_x_34) ;  /* 0x00000000000c0947 */ /* 0x014ff40003800000 */
[----:B------:R-:W-:-:S04]  /*1ee0*/  SHF.L.U32 R3, R12, 0x1f, RZ ;  /* 0x0000001f0c037819 */ /* 0x000fc800000006ff */
[----:B------:R-:W2:Y:S02]  /*1ef0*/  SYNCS.PHASECHK.TRANS64.TRYWAIT P0, [UR17+0x68], R3 ;  /* 0x00006803ff0075a7 */ /* 0x000ea40008001111 */
[----:B--2---:R-:W-:Y:S05]  /*1f00*/  @!P0 BRA `(.L_x_35) ;  /* 0x0000005c008c8947 */ /* 0x004fea0003800000 */
.L_x_34:
[----:B------:R2:W-:Y:S01]  /*1f10*/  @!P3 SYNCS.ARRIVE.TRANS64 RZ, [UR17], R2 ;  /* 0x00000002ffffb9a7 */ /* 0x0005e20008000011 */
[----:B------:R-:W-:-:S04]  /*1f20*/  ULOP3.LUT UR5, UR25, 0x2, URZ, 0xfc, !UPT ;  /* 0x0000000219057892 */ /* 0x000fc8000f8efcff */
[----:B------:R-:W-:-:S09]  /*1f30*/  UISETP.NE.AND UP0, UPT, UR5, 0x2, UPT ;  /* 0x000000020500788c */ /* 0x000fd2000bf05270 */
[----:B------:R-:W-:Y:S05]  /*1f40*/  BRA.U UP0, `(.L_x_36) ;  /* 0x0000000100047547 */ /* 0x000fea000b800000 */
[----:B------:R-:W-:Y:S05]  /*1f50*/  BPT.TRAP 0x1 ;  /* 0x000000040000795c */ /* 0x000fea0000300000 */
.L_x_36:
[----:B------:R-:W-:Y:S04]  /*1f60*/  BSSY.RECONVERGENT B0, `(.L_x_37) ;  /* 0x0000003000007945 */ /* 0x000fe80003800200 */
[----:B------:R-:W-:Y:S05]  /*1f70*/  @P2 BRA `(.L_x_38) ;  /* 0x0000000000042947 */ /* 0x000fea0003800000 */
[----:B------:R-:W-:Y:S05]  /*1f80*/  BPT.TRAP 0x1 ;  /* 0x000000040000795c */ /* 0x000fea0000300000 */
.L_x_38:
[----:B------:R-:W-:Y:S05]  /*1f90*/  BSYNC.RECONVERGENT B0 ;  /* 0x0000000000007941 */ /* 0x000fea0003800200 */
.L_x_37:
[----:B------:R-:W-:Y:S02]  /*1fa0*/  UIADD3 UR5, UPT, UPT, UR4, 0x1, URZ ;  /* 0x0000000104057890 */ /* 0x000fe4000fffe0ff */
[----:B------:R-:W-:Y:S02]  /*1fb0*/  ULEA UR16, UR4, UR6, 0xd ;  /* 0x0000000604107291 */ /* 0x000fe4000f8e68ff */
[----:B------:R-:W-:Y:S02]  /*1fc0*/  UISETP.NE.AND UP0, UPT, UR5, 0xd, UPT ;  /* 0x0000000d0500788c */ /* 0x000fe4000bf05270 */
[----:B------:R-:W-:Y:S02]  /*1fd0*/  ULEA UR4, UR4, UR24, 0xc ;  /* 0x0000001804047291 */ /* 0x000fe4000f8e60ff */
[----:B------:R-:W-:Y:S02]  /*1fe0*/  USEL UR8, URZ, 0x1, UP0 ;  /* 0x00000001ff087887 */ /* 0x000fe40008000000 */
[----:B------:R-:W-:-:S02]  /*1ff0*/  USEL UR5, UR5, URZ, UP0 ;  /* 0x000000ff05057287 */ /* 0x000fc40008000000 */
[----:B------:R-:W-:Y:S02]  /*2000*/  UIADD3 UR22, UP1, UPT, UR28, 0x80, URZ ;  /* 0x000000801c167890 */ /* 0x000fe4000ff3e0ff */
[----:B------:R-:W-:Y:S01]  /*2010*/  UIADD3 UR14, UP0, UPT, UR28, 0x180, URZ ;  /* 0x000001801c0e7890 */ /* 0x000fe2000ff1e0ff */
[----:B------:R-:W-:Y:S01]  /*2020*/  LOP3.LUT R12, R12, UR8, RZ, 0x3c, !PT ;  /* 0x000000080c0c7c12 */ /* 0x000fe2000f8e3cff */
[----:B------:R-:W-:Y:S02]  /*2030*/  ULEA UR4, UR4, UR6, 0x1 ;  /* 0x0000000604047291 */ /* 0x000fe4000f8e08ff */
[----:B------:R-:W-:Y:S01]  /*2040*/  ULEA UR7, UR5, UR6, 0x3 ;  /* 0x0000000605077291 */ /* 0x000fe2000f8e18ff */
[----:B-1----:R-:W-:Y:S01]  /*2050*/  SHF.L.U32 R0, R12, 0x1f, RZ ;  /* 0x0000001f0c007819 */ /* 0x002fe200000006ff */
[----:B------:R-:W-:Y:S02]  /*2060*/  USHF.L.U32 UR18, UR13, 0x6, URZ ;  /* 0x000000060d127899 */ /* 0x000fe400080006ff */
[----:B------:R-:W-:-:S02]  /*2070*/  UIADD3 UR16, UPT, UPT, UR16, 0x3400, URZ ;  /* 0x0000340010107890 */ /* 0x000fc4000fffe0ff */
[----:B------:R-:W-:Y:S02]  /*2080*/  UIADD3.X UR23, UPT, UPT, URZ, UR29, URZ, UP1, !UPT ;  /* 0x0000001dff177290 */ /* 0x000fe40008ffe4ff */
[----:B------:R-:W-:Y:S01]  /*2090*/  UIADD3 UR8, UPT, UPT, UR4, 0x1d400, URZ ;  /* 0x0001d40004087890 */ /* 0x000fe2000fffe0ff */
[----:B------:R3:W4:Y:S01]  /*20a0*/  SYNCS.PHASECHK.TRANS64.TRYWAIT P0, [UR7+0x68], R0 ;  /* 0x00006800ff0075a7 */ /* 0x0007220008001107 */
[----:B------:R-:W-:Y:S01]  /*20b0*/  UIADD3.X UR15, UPT, UPT, URZ, UR29, URZ, UP0, !UPT ;  /* 0x0000001dff0f7290 */ /* 0x000fe200087fe4ff */
[----:B------:R-:W-:Y:S01]  /*20c0*/  UMOV UR30, 0x0 ;  /* 0x00000000001e7882 */ /* 0x000fe20000000000 */
[----:B------:R-:W-:Y:S01]  /*20d0*/  UMOV UR31, 0x10000000 ;  /* 0x10000000001f7882 */ /* 0x000fe20000000000 */
[----:B------:R-:W-:Y:S01]  /*20e0*/  UMOV UR19, UR35 ;  /* 0x0000002300137c82 */ /* 0x000fe20008000000 */
[----:B------:R-:W-:Y:S01]  /*20f0*/  UMOV UR20, UR36 ;  /* 0x0000002400147c82 */ /* 0x000fe20008000000 */
[----:B------:R-:W-:Y:S01]  /*2100*/  UMOV UR7, 0xf0000 ;  /* 0x000f000000077882 */ /* 0x000fe20000000000 */
[----:B------:R-:W-:Y:S01]  /*2110*/  UMOV UR12, UR36 ;  /* 0x00000024000c7c82 */ /* 0x000fe20008000000 */
[----:B------:R-:W-:Y:S01]  /*2120*/  UMOV UR9, UR17 ;  /* 0x0000001100097c82 */ /* 0x000fe20008000000 */
[----:B------:R-:W-:Y:S01]  /*2130*/  UMOV UR10, UR18 ;  /* 0x00000012000a7c82 */ /* 0x000fe20008000000 */
[----:B------:R3:W-:Y:S01]  /*2140*/  UTMALDG.3D [UR16], [UR22], desc[UR30] ;  /* 0x00001e10160075b4 */ /* 0x0007e20008011000 */
[----:B------:R-:W-:Y:S01]  /*2150*/  UIADD3 UR13, UPT, UPT, UR13, 0x1, URZ ;  /* 0x000000010d0d7890 */ /* 0x000fe2000fffe0ff */
[----:B------:R-:W-:-:S03]  /*2160*/  UMOV UR4, UR5 ;  /* 0x0000000500047c82 */ /* 0x000fc60008000000 */
[----:B------:R-:W-:Y:S01]  /*2170*/  UISETP.NE.AND UP0, UPT, UR13, UR26, UPT ;  /* 0x0000001a0d00728c */ /* 0x000fe2000bf05270 */
[----:B------:R3:W-:Y:S08]  /*2180*/  UTMALDG.3D.MULTICAST [UR8], [UR14], UR7, desc[UR30] ;  /* 0x00001e080e0073b4 */ /* 0x0007f00008011807 */
[----:B---3--:R-:W-:Y:S05]  /*2190*/  BRA.U UP0, `(.L_x_39) ;  /* 0xfffffffd00447547 */ /* 0x008fea000b83ffff */
.L_x_33:
[C---:B------:R-:W-:Y:S01]  /*21a0*/  LEA R3, R11.reuse, UR6, 0x3 ;  /* 0x000000060b037c11 */ /* 0x040fe2000f8e18ff */
[----:B------:R-:W-:Y:S01]  /*21b0*/  NOP ;  /* 0x0000000000007918 */ /* 0x000fe20000000000 */
[----:B-1----:R-:W-:Y:S02]  /*21c0*/  SHF.L.U32 R0, R10, 0x1f, RZ ;  /* 0x0000001f0a007819 */ /* 0x002fe400000006ff */
[----:B------:R-:W-:Y:S02]  /*21d0*/  LEA R4, R11, UR6, 0x4 ;  /* 0x000000060b047c11 */ /* 0x000fe4000f8e20ff */
[----:B--2-4-:R-:W1:Y:S02]  /*21e0*/  SYNCS.PHASECHK.TRANS64.TRYWAIT P0, [R3+URZ+0x110], R0 ;  /* 0x00011000030075a7 */ /* 0x014e6400080011ff */
[----:B-1----:R-:W-:Y:S05]  /*21f0*/  @!P0 BRA `(.L_x_40) ;  /* 0x0000005800e88947 */ /* 0x002fea0003800000 */
.L_x_135:
[----:B------:R-:W2:Y:S01]  /*2200*/  LDS.128 R4, [R4+0x1a0] ;  /* 0x0001a00004047984 */ /* 0x000ea20000000c00 */
[----:B------:R-:W-:Y:S01]  /*2210*/  UISETP.GE.AND UP0, UPT, UR42, 0x1, UPT ;  /* 0x000000012a00788c */ /* 0x000fe2000bf06270 */
[----:B------:R-:W-:Y:S01]  /*2220*/  @!PT LDS RZ, [RZ] ;  /* 0x00000000fffff984 */ /* 0x000fe20000000800 */
[----:B------:R-:W-:Y:S01]  /*2230*/  @!PT LDS RZ, [RZ] ;  /* 0x00000000fffff984 */ /* 0x000fe20000000800 */
[----:B------:R-:W-:Y:S01]  /*2240*/  @!PT LDS RZ, [RZ] ;  /* 0x00000000fffff984 */ /* 0x000fe20000000800 */
[----:B------:R-:W-:Y:S01]  /*2250*/  @!PT LDS RZ, [RZ] ;  /* 0x00000000fffff984 */ /* 0x000fe20000000800 */
[----:B------:R3:W-:Y:S06]  /*2260*/  MEMBAR.ALL.CTA ;  /* 0x0000000000007992 */ /* 0x0007ec0000008000 */
[----:B---3--:R-:W3:Y:S01]  /*2270*/  FENCE.VIEW.ASYNC.S ;  /* 0x00000000000073c6 */ /* 0x008ee20000000000 */
[----:B--2---:R-:W-:-:S13]  /*2280*/  LOP3.LUT P0, RZ, R6, 0x1, RZ, 0xc0, !PT ;  /* 0x0000000106ff7812 */ /* 0x004fda000780c0ff */
[----:B---3--:R-:W-:Y:S01]  /*2290*/  VOTEU.ANY UP1, P0 ;  /* 0x0000000000ff7886 */ /* 0x008fe20000020100 */
[----:B------:R-:W-:-:S13]  /*22a0*/  PLOP3.LUT P0, PT, PT, PT, UP1, 0x80, 0x8 ;  /* 0x000000000008781c */ /* 0x000fda0003f0f018 */
[----:B-1----:R-:W-:Y:S02]  /*22b0*/  @P0 LOP3.LUT R0, R5, 0xffff, RZ, 0xc0, !PT ;  /* 0x0000ffff05000812 */ /* 0x002fe400078ec0ff */
[----:B------:R-:W-:Y:S02]  /*22c0*/  @P0 MOV R2, R4 ;  /* 0x0000000400020202 */ /* 0x000fe40000000f00 */
[----:B------:R-:W-:Y:S01]  /*22d0*/  @P0 R2UR UR7, R0 ;  /* 0x00000000000702ca */ /* 0x000fe200000e0000 */
[----:B------:R-:W-:Y:S01]  /*22e0*/  VIADD R0, R3, 0x120 ;  /* 0x0000012003007836 */ /* 0x000fe20000000000 */
[----:B------:R-:W-:Y:S02]  /*22f0*/  @P0 SHF.R.U32.HI R4, RZ, 0x10, R5 ;  /* 0x00000010ff040819 */ /* 0x000fe40000011605 */
[----:B------:R-:W-:Y:S02]  /*2300*/  @P0 R2UR UR8, R2 ;  /* 0x00000000020802ca */ /* 0x000fe400000e0000 */
[----:B------:R-:W-:-:S02]  /*2310*/  PRMT R0, RZ, 0x654, R0 ;  /* 0x00000654ff007816 */ /* 0x000fc40000000000 */
[----:B------:R-:W-:Y:S02]  /*2320*/  @P0 R2UR UR4, R4 ;  /* 0x00000000040402ca */ /* 0x000fe400000e0000 */
[----:B------:R1:W-:Y:S03]  /*2330*/  SYNCS.ARRIVE.TRANS64.RED.A1T0 RZ, [R0+URZ], RZ ;  /* 0x000000ff00ff79a7 */ /* 0x0003e600081004ff */
[----:B------:R-:W-:-:S04]  /*2340*/  @UP1 UMOV UR27, UR7 ;  /* 0x00000007001b1c82 */ /* 0x000fc80008000000 */
[----:B------:R-:W-:-:S04]  /*2350*/  @UP1 UMOV UR37, UR8 ;  /* 0x0000000800251c82 */ /* 0x000fc80008000000 */
[----:B------:R-:W-:Y:S01]  /*2360*/  @UP1 UMOV UR36, UR4 ;  /* 0x0000000400241c82 */ /* 0x000fe20008000000 */
[----:B------:R-:W-:Y:S05]  /*2370*/  BRA.U !UP0, `(.L_x_41) ;  /* 0x0000000108d47547 */ /* 0x000fea000b800000 */
[----:B------:R-:W2:Y:S01]  /*2380*/  LDCU.128 UR12, c[0x0][0xb10] ;  /* 0x00016200ff0c77ac */ /* 0x000ea20008000c00 */
[----:B------:R-:W3:Y:S01]  /*2390*/  LDCU UR26, c[0x0][0xb20] ;  /* 0x00016400ff1a77ac */ /* 0x000ee20008000800 */
[----:B------:R-:W4:Y:S01]  /*23a0*/  LDCU UR20, c[0x0][0xb0c] ;  /* 0x00016180ff1477ac */ /* 0x000f220008000800 */
[----:B------:R-:W1:Y:S01]  /*23b0*/  LDCU.64 UR10, c[0x0][0xb28] ;  /* 0x00016500ff0a77ac */ /* 0x000e620008000a00 */
[----:B------:R-:W-:Y:S02]  /*23c0*/  UISETP.NE.AND UP3, UPT, UR42, 0x1, UPT ;  /* 0x000000012a00788c */ /* 0x000fe4000bf65270 */
[----:B--2---:R-:W-:Y:S02]  /*23d0*/  UIMAD.WIDE.U32 UR16, UR38, UR15, URZ ;  /* 0x0000000f261072a5 */ /* 0x004fe4000f8e00ff */
[----:B------:R-:W-:Y:S02]  /*23e0*/  UIMAD.WIDE.U32 UR8, UR39, UR12, URZ ;  /* 0x0000000c270872a5 */ /* 0x000fe4000f8e00ff */
[----:B------:R-:W-:-:S02]  /*23f0*/  UISETP.NE.AND UP0, UPT, UR14, 0x1, UPT ;  /* 0x000000010e00788c */ /* 0x000fc4000bf05270 */
[----:B------:R-:W-:Y:S01]  /*2400*/  UIMAD.WIDE.U32 UR22, UR27, UR15, URZ ;  /* 0x0000000f1b1672a5 */ /* 0x000fe2000f8e00ff */
[----:B------:R-:W-:Y:S02]  /*2410*/  UMOV UR16, UR17 ;  /* 0x0000001100107c82 */ /* 0x000fe40008000000 */
[----:B------:R-:W-:Y:S01]  /*2420*/  UMOV UR8, UR9 ;  /* 0x0000000900087c82 */ /* 0x000fe20008000000 */
[----:B---3--:R-:W-:Y:S02]  /*2430*/  USHF.R.U32.HI UR16, URZ, UR26, UR16 ;  /* 0x0000001aff107299 */ /* 0x008fe40008011610 */
[----:B----4-:R-:W-:Y:S02]  /*2440*/  UISETP.NE.AND UP2, UPT, UR20, 0x1, UPT ;  /* 0x000000011400788c */ /* 0x010fe4000bf45270 */
[----:B------:R-:W-:Y:S02]  /*2450*/  USHF.R.U32.HI UR8, URZ, UR13, UR8 ;  /* 0x0000000dff087299 */ /* 0x000fe40008011608 */
[----:B------:R-:W-:-:S02]  /*2460*/  USEL UR7, UR38, UR16, !UP0 ;  /* 0x0000001026077287 */ /* 0x000fc4000c000000 */
[----:B------:R-:W-:Y:S02]  /*2470*/  USEL UR8, UR39, UR8, !UP2 ;  /* 0x0000000827087287 */ /* 0x000fe4000d000000 */
[----:B-1----:R-:W-:Y:S01]  /*2480*/  UIMAD.WIDE.U32 UR16, UR7, UR10, URZ ;  /* 0x0000000a071072a5 */ /* 0x002fe2000f8e00ff */
[----:B------:R-:W-:Y:S01]  /*2490*/  UMOV UR4, UR23 ;  /* 0x0000001700047c82 */ /* 0x000fe20008000000 */
[----:B------:R-:W-:Y:S02]  /*24a0*/  UIMAD.WIDE.U32 UR18, UR37, UR12, URZ ;  /* 0x0000000c251272a5 */ /* 0x000fe4000f8e00ff */
[----:B------:R-:W-:-:S03]  /*24b0*/  UIMAD.WIDE.U32 UR22, UR8, UR10, URZ ;  /* 0x0000000a081672a5 */ /* 0x000fc6000f8e00ff */
[----:B------:R-:W-:Y:S01]  /*24c0*/  UMOV UR16, UR17 ;  /* 0x0000001100107c82 */ /* 0x000fe20008000000 */
[----:B------:R-:W-:Y:S02]  /*24d0*/  USHF.R.U32.HI UR4, URZ, UR26, UR4 ;  /* 0x0000001aff047299 */ /* 0x000fe40008011604 */
[----:B------:R-:W-:Y:S01]  /*24e0*/  @UP3 USHF.R.U32.HI UR7, URZ, UR11, UR16 ;  /* 0x0000000bff073299 */ /* 0x000fe20008011610 */
[----:B------:R-:W-:Y:S01]  /*24f0*/  UMOV UR18, UR19 ;  /* 0x0000001300127c82 */ /* 0x000fe20008000000 */
[----:B------:R-:W-:Y:S01]  /*2500*/  UMOV UR22, UR23 ;  /* 0x0000001700167c82 */ /* 0x000fe20008000000 */
[----:B------:R-:W-:Y:S02]  /*2510*/  USHF.R.U32.HI UR13, URZ, UR13, UR18 ;  /* 0x0000000dff0d7299 */ /* 0x000fe40008011612 */
[----:B------:R-:W-:Y:S02]  /*2520*/  USEL UR4, UR27, UR4, !UP0 ;  /* 0x000000041b047287 */ /* 0x000fe4000c000000 */
[----:B------:R-:W-:-:S02]  /*2530*/  @UP3 USHF.R.U32.HI UR8, URZ, UR11, UR22 ;  /* 0x0000000bff083299 */ /* 0x000fc40008011616 */
[----:B------:R-:W-:Y:S02]  /*2540*/  UIMAD UR9, UR42, UR7, URZ ;  /* 0x000000072a0972a4 */ /* 0x000fe4000f8e02ff */
[----:B------:R-:W-:Y:S02]  /*2550*/  USEL UR7, UR37, UR13, !UP2 ;  /* 0x0000000d25077287 */ /* 0x000fe4000d000000 */
[----:B------:R-:W-:Y:S02]  /*2560*/  UIMAD UR12, UR42, UR8, URZ ;  /* 0x000000082a0c72a4 */ /* 0x000fe4000f8e02ff */
[----:B------:R-:W-:Y:S02]  /*2570*/  UISETP.GE.AND UP0, UPT, UR4, UR9, UPT ;  /* 0x000000090400728c */ /* 0x000fe4000bf06270 */
[----:B------:R-:W-:Y:S02]  /*2580*/  UIMAD.WIDE.U32 UR16, UR4, UR10, URZ ;  /* 0x0000000a041072a5 */ /* 0x000fe4000f8e00ff */
[----:B------:R-:W-:-:S02]  /*2590*/  UISETP.GE.OR UP0, UPT, UR7, UR12, UP0 ;  /* 0x0000000c0700728c */ /* 0x000fc40008706670 */
[----:B------:R-:W-:Y:S02]  /*25a0*/  UIMAD.WIDE.U32 UR12, UR7, UR10, URZ ;  /* 0x0000000a070c72a5 */ /* 0x000fe4000f8e00ff */
[----:B------:R-:W-:Y:S01]  /*25b0*/  UIADD3 UR15, UPT, UPT, -UR4, URZ, URZ ;  /* 0x000000ff040f7290 */ /* 0x000fe2000fffe1ff */
[----:B------:R-:W-:Y:S01]  /*25c0*/  UMOV UR10, UR17 ;  /* 0x00000011000a7c82 */ /* 0x000fe20008000000 */
[----:B------:R-:W-:Y:S02]  /*25d0*/  UIADD3 UR12, UPT, UPT, -UR7, URZ, URZ ;  /* 0x000000ff070c7290 */ /* 0x000fe4000fffe1ff */
[----:B------:R-:W-:-:S03]  /*25e0*/  USHF.R.U32.HI UR10, URZ, UR11, UR10 ;  /* 0x0000000bff0a7299 */ /* 0x000fc6000801160a */
[----:B------:R-:W-:Y:S01]  /*25f0*/  @!UP0 UMOV UR9, UR13 ;  /* 0x0000000d00098c82 */ /* 0x000fe20008000000 */
[----:B------:R-:W-:Y:S02]  /*2600*/  UIMAD UR15, UR14, UR15, UR27 ;  /* 0x0000000f0e0f72a4 */ /* 0x000fe4000f8e021b */
[----:B------:R-:W-:Y:S02]  /*2610*/  USEL UR10, UR4, UR10, !UP3 ;  /* 0x0000000a040a7287 */ /* 0x000fe4000d800000 */
[----:B------:R-:W-:Y:S02]  /*2620*/  @!UP0 USHF.R.U32.HI UR9, URZ, UR11, UR9 ;  /* 0x0000000bff098299 */ /* 0x000fe40008011609 */
[----:B------:R-:W-:Y:S02]  /*2630*/  UIADD3 UR11, UPT, UPT, -UR10, URZ, URZ ;  /* 0x000000ff0a0b7290 */ /* 0x000fe4000fffe1ff */
[----:B------:R-:W-:Y:S02]  /*2640*/  @!UP0 USEL UR9, UR7, UR9, !UP3 ;  /* 0x0000000907098287 */ /* 0x000fe4000d800000 */
[----:B------:R-:W-:-:S02]  /*2650*/  UIMAD UR11, UR42, UR11, UR4 ;  /* 0x0000000b2a0b72a4 */ /* 0x000fc4000f8e0204 */
[----:B------:R-:W-:Y:S02]  /*2660*/  @!UP0 UIADD3 UR10, UPT, UPT, UR10, -UR9, URZ ;  /* 0x800000090a0a8290 */ /* 0x000fe4000fffe0ff */
[----:B------:R-:W-:Y:S02]  /*2670*/  @!UP0 UIMAD UR9, UR11, UR8, UR9 ;  /* 0x000000080b0982a4 */ /* 0x000fe4000f8e0209 */
[----:B------:R-:W-:Y:S02]  /*2680*/  @!UP0 UIMAD UR4, UR42, UR10, UR7 ;  /* 0x0000000a2a0482a4 */ /* 0x000fe4000f8e0207 */
[----:B------:R-:W-:Y:S02]  /*2690*/  UIMAD UR8, UR20, UR12, UR37 ;  /* 0x0000000c140872a4 */ /* 0x000fe4000f8e0225 */
[----:B------:R-:W-:Y:S01]  /*26a0*/  UIMAD UR27, UR4, UR14, UR15 ;  /* 0x0000000e041b72a4 */ /* 0x000fe2000f8e020f */
[----:B------:R-:W-:Y:S02]  /*26b0*/  @!UP0 UMOV UR7, UR9 ;  /* 0x0000000900078c82 */ /* 0x000fe40008000000 */
[----:B------:R-:W-:-:S12]  /*26c0*/  UIMAD UR37, UR7, UR20, UR8 ;  /* 0x00000014072572a4 */ /* 0x000fd8000f8e0208 */
.L_x_41:
[----:B------:R-:W2:Y:S02]  /*26d0*/  LDCU UR4, c[0x0][0xb30] ;  /* 0x00016600ff0477ac */ /* 0x000ea40008000800 */
[----:B--2---:R-:W-:-:S09]  /*26e0*/  UISETP.NE.AND UP0, UPT, UR4, 0x1, UPT ;  /* 0x000000010400788c */ /* 0x004fd2000bf05270 */
[----:B------:R-:W-:Y:S05]  /*26f0*/  BRA.U UP0, `(.L_x_42) ;  /* 0x0000000100447547 */ /* 0x000fea000b800000 */
[----:B------:R-:W2:Y:S01]  /*2700*/  LDCU.128 UR12, c[0x0][0xb10] ;  /* 0x00016200ff0c77ac */ /* 0x000ea20008000c00 */
[----:B------:R-:W3:Y:S01]  /*2710*/  LDCU UR16, c[0x0][0xb0c] ;  /* 0x00016180ff1077ac */ /* 0x000ee20008000800 */
[----:B------:R-:W4:Y:S01]  /*2720*/  LDCU UR17, c[0x0][0xb20] ;  /* 0x00016400ff1177ac */ /* 0x000f220008000800 */
[----:B--2---:R-:W-:Y:S02]  /*2730*/  UIMAD.WIDE.U32 UR10, UR37, UR12, URZ ;  /* 0x0000000c250a72a5 */ /* 0x004fe4000f8e00ff */
[----:B------:R-:W-:Y:S02]  /*2740*/  UIMAD.WIDE.U32 UR8, UR27, UR15, URZ ;  /* 0x0000000f1b0872a5 */ /* 0x000fe4000f8e00ff */
[----:B---3--:R-:W-:Y:S02]  /*2750*/  UISETP.NE.AND UP2, UPT, UR16, 0x1, UPT ;  /* 0x000000011000788c */ /* 0x008fe4000bf45270 */
[----:B------:R-:W-:Y:S01]  /*2760*/  UISETP.NE.AND UP0, UPT, UR14, 0x1, UPT ;  /* 0x000000010e00788c */ /* 0x000fe2000bf05270 */
[----:B------:R-:W-:-:S02]  /*2770*/  UMOV UR7, UR11 ;  /* 0x0000000b00077c82 */ /* 0x000fc40008000000 */
[----:B------:R-:W-:Y:S01]  /*2780*/  UMOV UR4, UR9 ;  /* 0x0000000900047c82 */ /* 0x000fe20008000000 */
[----:B------:R-:W-:Y:S02]  /*2790*/  USHF.R.U32.HI UR7, URZ, UR13, UR7 ;  /* 0x0000000dff077299 */ /* 0x000fe40008011607 */
[----:B----4-:R-:W-:Y:S02]  /*27a0*/  USHF.R.U32.HI UR4, URZ, UR17, UR4 ;  /* 0x00000011ff047299 */ /* 0x010fe40008011604 */
[----:B------:R-:W-:Y:S02]  /*27b0*/  USEL UR7, UR37, UR7, !UP2 ;  /* 0x0000000725077287 */ /* 0x000fe4000d000000 */
[----:B------:R-:W-:-:S04]  /*27c0*/  USEL UR4, UR27, UR4, !UP0 ;  /* 0x000000041b047287 */ /* 0x000fc8000c000000 */
[----:B------:R-:W-:Y:S02]  /*27d0*/  UIADD3 UR8, UPT, UPT, UR7, -UR4, URZ ;  /* 0x8000000407087290 */ /* 0x000fe4000fffe0ff */
[----:B------:R-:W-:Y:S02]  /*27e0*/  UIADD3 UR4, UPT, UPT, -UR7, UR4, URZ ;  /* 0x0000000407047290 */ /* 0x000fe4000fffe1ff */
[----:B------:R-:W-:Y:S02]  /*27f0*/  UIMAD UR27, UR8, UR14, UR27 ;  /* 0x0000000e081b72a4 */ /* 0x000fe4000f8e021b */
[----:B------:R-:W-:-:S12]  /*2800*/  UIMAD UR37, UR4, UR16, UR37 ;  /* 0x00000010042572a4 */ /* 0x000fd8000f8e0225 */
.L_x_42:
[----:B------:R-:W-:Y:S01]  /*2810*/  VIADD R11, R11, 0x1 ;  /* 0x000000010b0b7836 */ /* 0x000fe20000000000 */
[----:B------:R-:W-:Y:S02]  /*2820*/  R2UR UR7, R48 ;  /* 0x00000000300772ca */ /* 0x000fe400000e0000 */
[----:B------:R-:W-:Y:S02]  /*2830*/  R2UR UR4, R47 ;  /* 0x000000002f0472ca */ /* 0x000fe400000e0000 */
[C---:B------:R-:W-:Y:S02]  /*2840*/  ISETP.NE.AND P0, PT, R11.reuse, 0x2, PT ;  /* 0x000000020b00780c */ /* 0x040fe40003f05270 */
[----:B------:R-:W-:Y:S02]  /*2850*/  PLOP3.LUT P1, PT, PT, PT, PT, 0x80, 0x8 ;  /* 0x000000000008781c */ /* 0x000fe40003f2f070 */
[----:B-1----:R-:W-:Y:S02]  /*2860*/  SEL R0, RZ, 0x1, P0 ;  /* 0x00000001ff007807 */ /* 0x002fe40000000000 */
[----:B------:R-:W-:-:S02]  /*2870*/  SEL R11, R11, RZ, P0 ;  /* 0x000000ff0b0b7207 */ /* 0x000fc40000000000 */
[----:B------:R-:W-:Y:S01]  /*2880*/  LOP3.LUT R10, R10, R0, RZ, 0x3c, !PT ;  /* 0x000000000a0a7212 */ /* 0x000fe200078e3cff */
[----:B------:R-:W-:Y:S02]  /*2890*/  UIADD3 UR26, UPT, UPT, UR37, UR7, URZ ;  /* 0x00000007251a7290 */ /* 0x000fe4000fffe0ff */
[----:B------:R-:W-:Y:S01]  /*28a0*/  UIADD3 UR30, UPT, UPT, UR27, UR4, URZ ;  /* 0x000000041b1e7290 */ /* 0x000fe2000fffe0ff */
[----:B------:R-:W-:Y:S11]  /*28b0*/  BRA.U UP1, `(.L_x_43) ;  /* 0xfffffff101347547 */ /* 0x000ff6000b83ffff */
[----:B------:R-:W-:Y:S01]  /*28c0*/  UIADD3 UR7, UPT, UPT, UR6, 0x68, URZ ;  /* 0x0000006806077890 */ /* 0x000fe2000fffe0ff */
[----:B------:R-:W-:-:S03]  /*28d0*/  SHF.L.U32 R2, R12, 0x1f, RZ ;  /* 0x0000001f0c027819 */ /* 0x000fc600000006ff */
[----:B------:R-:W-:-:S09]  /*28e0*/  ULEA UR4, UR5, UR7, 0x3 ;  /* 0x0000000705047291 */ /* 0x000fd2000f8e18ff */
[----:B------:R-:W1:Y:S02]  /*28f0*/  SYNCS.PHASECHK.TRANS64.TRYWAIT P0, [UR4], R2 ;  /* 0x00000002ff0075a7 */ /* 0x000e640008001104 */
[----:B-1----:R-:W-:Y:S05]  /*2900*/  @!P0 BRA `(.L_x_44) ;  /* 0x0000005400388947 */ /* 0x002fea0003800000 */
.L_x_137:
[----:B------:R-:W-:-:S04]  /*2910*/  UIADD3 UR4, UPT, UPT, UR5, 0x1, URZ ;  /* 0x0000000105047890 */ /* 0x000fc8000fffe0ff */
[----:B------:R-:W-:-:S04]  /*2920*/  UISETP.NE.AND UP0, UPT, UR4, 0xd, UPT ;  /* 0x0000000d0400788c */ /* 0x000fc8000bf05270 */
[----:B------:R-:W-:Y:S02]  /*2930*/  USEL UR6, URZ, 0x1, UP0 ;  /* 0x00000001ff067887 */ /* 0x000fe40008000000 */
[----:B------:R-:W-:-:S04]  /*2940*/  USEL UR4, UR4, URZ, UP0 ;  /* 0x000000ff04047287 */ /* 0x000fc80008000000 */
[----:B------:R-:W-:Y:S01]  /*2950*/  ULEA UR5, UR4, UR7, 0x3 ;  /* 0x0000000704057291 */ /* 0x000fe2000f8e18ff */
[----:B-1----:R-:W-:-:S04]  /*2960*/  LOP3.LUT R2, R12, UR6, RZ, 0x3c, !PT ;  /* 0x000000060c027c12 */ /* 0x002fc8000f8e3cff */
[----:B------:R-:W-:-:S04]  /*2970*/  SHF.L.U32 R3, R2, 0x1f, RZ ;  /* 0x0000001f02037819 */ /* 0x000fc800000006ff */
[----:B------:R-:W1:Y:S02]  /*2980*/  SYNCS.PHASECHK.TRANS64.TRYWAIT P0, [UR5], R3 ;  /* 0x00000003ff0075a7 */ /* 0x000e640008001105 */
[----:B-1----:R-:W-:Y:S05]  /*2990*/  @!P0 BRA `(.L_x_45) ;  /* 0x00000054002c8947 */ /* 0x002fea0003800000 */
.L_x_139:
[----:B------:R-:W-:-:S04]  /*29a0*/  UIADD3 UR4, UPT, UPT, UR4, 0x1, URZ ;  /* 0x0000000104047890 */ /* 0x000fc8000fffe0ff */
[----:B------:R-:W-:-:S04]  /*29b0*/  UISETP.NE.AND UP0, UPT, UR4, 0xd, UPT ;  /* 0x0000000d0400788c */ /* 0x000fc8000bf05270 */
[----:B------:R-:W-:Y:S02]  /*29c0*/  USEL UR6, URZ, 0x1, UP0 ;  /* 0x00000001ff067887 */ /* 0x000fe40008000000 */
[----:B------:R-:W-:-:S04]  /*29d0*/  USEL UR4, UR4, URZ, UP0 ;  /* 0x000000ff04047287 */ /* 0x000fc80008000000 */
[----:B------:R-:W-:Y:S01]  /*29e0*/  ULEA UR5, UR4, UR7, 0x3 ;  /* 0x0000000704057291 */ /* 0x000fe2000f8e18ff */
[----:B------:R-:W-:-:S04]  /*29f0*/  LOP3.LUT R2, R2, UR6, RZ, 0x3c, !PT ;  /* 0x0000000602027c12 */ /* 0x000fc8000f8e3cff */
[----:B-1----:R-:W-:-:S04]  /*2a00*/  SHF.L.U32 R3, R2, 0x1f, RZ ;  /* 0x0000001f02037819 */ /* 0x002fc800000006ff */
[----:B------:R-:W1:Y:S02]  /*2a10*/  SYNCS.PHASECHK.TRANS64.TRYWAIT P0, [UR5], R3 ;  /* 0x00000003ff0075a7 */ /* 0x000e640008001105 */
[----:B-1----:R-:W-:Y:S05]  /*2a20*/  @!P0 BRA `(.L_x_46) ;  /* 0x0000005400208947 */ /* 0x002fea0003800000 */
.L_x_141:
        /* <DEDUP_REMOVED lines=9> */
.L_x_143:
        /* <DEDUP_REMOVED lines=9> */
.L_x_145:
        /* <DEDUP_REMOVED lines=9> */
.L_x_147:
        /* <DEDUP_REMOVED lines=9> */
.L_x_149:
        /* <DEDUP_REMOVED lines=9> */
.L_x_151:
        /* <DEDUP_REMOVED lines=9> */
.L_x_153:
        /* <DEDUP_REMOVED lines=9> */
.L_x_155:
        /* <DEDUP_REMOVED lines=9> */
.L_x_157:
        /* <DEDUP_REMOVED lines=9> */
.L_x_159:
[----:B------:R-:W-:-:S04]  /*2f40*/  UIADD3 UR4, UPT, UPT, UR4, 0x1, URZ ;  /* 0x0000000104047890 */ /* 0x000fc8000fffe0ff */
[----:B------:R-:W-:-:S04]  /*2f50*/  UISETP.NE.AND UP0, UPT, UR4, 0xd, UPT ;  /* 0x0000000d0400788c */ /* 0x000fc8000bf05270 */
[----:B------:R-:W-:Y:S02]  /*2f60*/  USEL UR5, URZ, 0x1, UP0 ;  /* 0x00000001ff057887 */ /* 0x000fe40008000000 */
[----:B------:R-:W-:-:S04]  /*2f70*/  USEL UR4, UR4, URZ, UP0 ;  /* 0x000000ff04047287 */ /* 0x000fc80008000000 */
[----:B------:R-:W-:Y:S01]  /*2f80*/  ULEA UR4, UR4, UR7, 0x3 ;  /* 0x0000000704047291 */ /* 0x000fe2000f8e18ff */
[----:B------:R-:W-:-:S04]  /*2f90*/  LOP3.LUT R2, R2, UR5, RZ, 0x3c, !PT ;  /* 0x0000000502027c12 */ /* 0x000fc8000f8e3cff */
[----:B------:R-:W-:Y:S01]  /*2fa0*/  SHF.L.U32 R2, R2, 0x1f, RZ ;  /* 0x0000001f02027819 */ /* 0x000fe200000006ff */
[----:B-1----:R-:W-:-:S07]  /*2fb0*/  IMAD.U32 R0, RZ, RZ, UR4 ;  /* 0x00000004ff007e24 */ /* 0x002fce000f8e00ff */
.L_x_56:
[----:B-1----:R1:W2:Y:S02]  /*2fc0*/  SYNCS.PHASECHK.TRANS64.TRYWAIT P0, [R0+URZ], R2 ;  /* 0x00000002000075a7 */ /* 0x0022a400080011ff */
[----:B--2---:R-:W-:Y:S05]  /*2fd0*/  @!P0 NANOSLEEP.SYNCS 0x989680 ;  /* 0x009896800000895d */ /* 0x004fea0003900000 */
[----:B------:R-:W2:Y:S02]  /*2fe0*/  @!P0 SYNCS.PHASECHK.TRANS64 P0, [R0+URZ], R2 ;  /* 0x00000002000085a7 */ /* 0x000ea400080010ff */
[----:B--2---:R-:W-:Y:S05]  /*2ff0*/  @P0 EXIT ;  /* 0x000000000000094d */ /* 0x004fea0003800000 */
[----:B------:R-:W-:Y:S05]  /*3000*/  BRA `(.L_x_56) ;  /* 0xfffffffc00ec7947 */ /* 0x000fea000383ffff */
.L_x_23:
[----:B------:R-:W-:-:S04]  /*3010*/  UISETP.NE.AND UP0, UPT, UR54, URZ, UPT ;  /* 0x000000ff3600728c */ /* 0x000fc8000bf05270 */
[----:B------:R-:W-:-:S09]  /*3020*/  UISETP.NE.OR UP0, UPT, UR18, 0x1, UP0 ;  /* 0x000000011200788c */ /* 0x000fd20008705670 */
[----:B------:R-:W-:Y:S05]  /*3030*/  BRA.U UP0, `(.L_x_57) ;  /* 0x0000000500487547 */ /* 0x000fea000b800000 */
[----:B------:R-:W-:Y:S01]  /*3040*/  ISETP.GE.U32.AND P2, PT, R0, 0x4, PT ;  /* 0x000000040000780c */ /* 0x000fe20003f46070 */
[----:B------:R-:W-:Y:S01]  /*3050*/  IMAD.MOV.U32 R12, RZ, RZ, 0x1 ;  /* 0x00000001ff0c7424 */ /* 0x000fe200078e00ff */
[----:B------:R-:W-:Y:S02]  /*3060*/  CS2R R10, SRZ ;  /* 0x00000000000a7805 */ /* 0x000fe4000001ff00 */
[----:B------:R-:W-:Y:S01]  /*3070*/  CS2R R8, SRZ ;  /* 0x0000000000087805 */ /* 0x000fe2000001ff00 */
[----:B------:R-:W-:Y:S01]  /*3080*/  UMOV UR6, 0x400 ;  /* 0x0000040000067882 */ /* 0x000fe20000000000 */
[----:B------:R-:W-:Y:S01]  /*3090*/  UMOV UR5, URZ ;  /* 0x000000ff00057c82 */ /* 0x000fe20008000000 */
[----:B------:R-:W-:-:S12]  /*30a0*/  ULEA UR6, UR54, UR6, 0x18 ;  /* 0x0000000636067291 */ /* 0x000fd8000f8ec0ff */
.L_x_61:
[----:B------:R-:W-:Y:S02]  /*30b0*/  LEA R2, R8, UR6, 0x3 ;  /* 0x0000000608027c11 */ /* 0x000fe4000f8e18ff */
[----:B------:R-:W-:-:S03]  /*30c0*/  SHF.L.U32 R4, R9, 0x1f, RZ ;  /* 0x0000001f09047819 */ /* 0x000fc600000006ff */
[----:B------:R-:W-:Y:S01]  /*30d0*/  VIADD R5, R2, 0x180 ;  /* 0x0000018002057836 */ /* 0x000fe20000000000 */
[----:B------:R-:W2:Y:S02]  /*30e0*/  SYNCS.PHASECHK.TRANS64.TRYWAIT P0, [R2+URZ+0x170], R4 ;  /* 0x00017004020075a7 */ /* 0x000ea400080011ff */
[----:B--2---:R-:W-:Y:S05]  /*30f0*/  @!P0 BRA `(.L_x_58) ;  /* 0x00000050005c8947 */ /* 0x004fea0003800000 */
.L_x_160:
[----:B------:R-:W-:Y:S01]  /*3100*/  ULEA UR4, UR5, UR6, 0x3 ;  /* 0x0000000605047291 */ /* 0x000fe2000f8e18ff */
[----:B--2---:R-:W-:Y:S01]  /*3110*/  PRMT R2, RZ, 0x654, R5 ;  /* 0x00000654ff027816 */ /* 0x004fe20000000005 */
[----:B------:R-:W-:Y:S01]  /*3120*/  @!P2 IMAD.MOV.U32 R4, RZ, RZ, 0x10 ;  /* 0x00000010ff04a424 */ /* 0x000fe200078e00ff */
[----:B------:R-:W-:Y:S01]  /*3130*/  SHF.L.U32 R5, R12, 0x1f, RZ ;  /* 0x0000001f0c057819 */ /* 0x000fe200000006ff */
[----:B------:R-:W-:Y:S01]  /*3140*/  UIADD3 UR7, UPT, UPT, UR4, 0x110, URZ ;  /* 0x0000011004077890 */ /* 0x000fe2000fffe0ff */
[----:B------:R2:W-:Y:S05]  /*3150*/  SYNCS.ARRIVE.TRANS64.RED.A1T0 RZ, [R2+URZ], RZ ;  /* 0x000000ff02ff79a7 */ /* 0x0005ea00081004ff */
[----:B------:R-:W-:Y:S01]  /*3160*/  IMAD.U32 R6, RZ, RZ, UR7 ;  /* 0x00000007ff067e24 */ /* 0x000fe2000f8e00ff */
[----:B------:R-:W3:Y:S04]  /*3170*/  SYNCS.PHASECHK.TRANS64.TRYWAIT P0, [UR4+0x120], R5 ;  /* 0x00012005ff0075a7 */ /* 0x000ee80008001104 */
[----:B------:R-:W-:Y:S01]  /*3180*/  PRMT R6, R0, 0x654, R6 ;  /* 0x0000065400067816 */ /* 0x000fe20000000006 */
[----:B--23--:R-:W-:Y:S06]  /*3190*/  @!P0 BRA `(.L_x_59) ;  /* 0x0000005000488947 */ /* 0x00cfec0003800000 */
.L_x_162:
[----:B------:R-:W-:Y:S01]  /*31a0*/  ULEA UR8, UR5, UR6, 0x4 ;  /* 0x0000000605087291 */ /* 0x000fe2000f8e20ff */
[----:B------:R-:W-:Y:S01]  /*31b0*/  SEL R3, R6, R3, !P2 ;  /* 0x0000000306037207 */ /* 0x000fe20005000000 */
[----:B------:R-:W-:Y:S01]  /*31c0*/  UIADD3 UR9, UPT, UPT, UR4, 0x110, URZ ;  /* 0x0000011004097890 */ /* 0x000fe2000fffe0ff */
[----:B--2---:R-:W-:Y:S01]  /*31d0*/  LEA R2, R11, UR6, 0x3 ;  /* 0x000000060b027c11 */ /* 0x004fe2000f8e18ff */
[----:B------:R-:W-:Y:S01]  /*31e0*/  UIADD3 UR8, UPT, UPT, UR8, 0x1a0, URZ ;  /* 0x000001a008087890 */ /* 0x000fe2000fffe0ff */
[----:B------:R2:W-:Y:S01]  /*31f0*/  @!P2 SYNCS.ARRIVE.TRANS64.RED RZ, [R3+URZ], R4 ;  /* 0x0000000403ffa9a7 */ /* 0x0005e200080004ff */
[----:B------:R-:W-:Y:S01]  /*3200*/  UIADD3 UR4, UPT, UPT, UR5, 0x1, URZ ;  /* 0x0000000105047890 */ /* 0x000fe2000fffe0ff */
[----:B------:R-:W-:-:S03]  /*3210*/  VIADD R8, R8, 0x1 ;  /* 0x0000000108087836 */ /* 0x000fc60000000000 */
[----:B------:R-:W-:Y:S02]  /*3220*/  UISETP.NE.AND UP0, UPT, UR4, 0x2, UPT ;  /* 0x000000020400788c */ /* 0x000fe4000bf05270 */
[----:B------:R-:W-:Y:S01]  /*3230*/  ISETP.NE.AND P0, PT, R8, 0x2, PT ;  /* 0x000000020800780c */ /* 0x000fe20003f05270 */
[----:B------:R-:W-:Y:S06]  /*3240*/  UGETNEXTWORKID.BROADCAST [UR8], [UR9] ;  /* 0x00000000080073ca */ /* 0x000fec0008000100 */
[----:B------:R-:W-:Y:S02]  /*3250*/  USEL UR7, URZ, 0x1, UP0 ;  /* 0x00000001ff077887 */ /* 0x000fe40008000000 */
[----:B------:R-:W-:-:S04]  /*3260*/  USEL UR5, UR4, URZ, UP0 ;  /* 0x000000ff04057287 */ /* 0x000fc80008000000 */
[----:B------:R-:W-:Y:S02]  /*3270*/  LOP3.LUT R12, R12, UR7, RZ, 0x3c, !PT ;  /* 0x000000070c0c7c12 */ /* 0x000fe4000f8e3cff */
[----:B--2---:R-:W-:-:S04]  /*3280*/  SHF.L.U32 R4, R10, 0x1f, RZ ;  /* 0x0000001f0a047819 */ /* 0x004fc800000006ff */
[----:B------:R-:W2:Y:S02]  /*3290*/  SYNCS.PHASECHK.TRANS64.TRYWAIT P1, [R2+URZ+0x110], R4 ;  /* 0x00011004020075a7 */ /* 0x000ea400080211ff */
[----:B--2---:R-:W-:Y:S05]  /*32a0*/  @!P1 BRA `(.L_x_60) ;  /* 0x00000050001c9947 */ /* 0x004fea0003800000 */
.L_x_163:
[C---:B--2---:R-:W-:Y:S01]  /*32b0*/  LEA R4, R11.reuse, UR6, 0x4 ;  /* 0x000000060b047c11 */ /* 0x044fe2000f8e20ff */
[----:B------:R-:W-:Y:S01]  /*32c0*/  VIADD R2, R2, 0x120 ;  /* 0x0000012002027836 */ /* 0x000fe20000000000 */
[----:B------:R-:W-:Y:S01]  /*32d0*/  SEL R8, R8, RZ, P0 ;  /* 0x000000ff08087207 */ /* 0x000fe20000000000 */
[----:B------:R-:W-:-:S03]  /*32e0*/  VIADD R11, R11, 0x1 ;  /* 0x000000010b0b7836 */ /* 0x000fc60000000000 */
[----:B------:R-:W2:Y:S01]  /*32f0*/  LDS.128 R4, [R4+0x1a0] ;  /* 0x0001a00004047984 */ /* 0x000ea20000000c00 */
[----:B------:R-:W-:Y:S02]  /*3300*/  PRMT R2, RZ, 0x654, R2 ;  /* 0x00000654ff027816 */ /* 0x000fe40000000002 */
[C---:B------:R-:W-:Y:S01]  /*3310*/  ISETP.NE.AND P1, PT, R11.reuse, 0x2, PT ;  /* 0x000000020b00780c */ /* 0x040fe20003f25270 */
[----:B------:R-:W-:Y:S01]  /*3320*/  @!PT LDS RZ, [RZ] ;  /* 0x00000000fffff984 */ /* 0x000fe20000000800 */
[----:B------:R-:W-:Y:S01]  /*3330*/  @!PT LDS RZ, [RZ] ;  /* 0x00000000fffff984 */ /* 0x000fe20000000800 */
[----:B------:R-:W-:Y:S01]  /*3340*/  @!PT LDS RZ, [RZ] ;  /* 0x00000000fffff984 */ /* 0x000fe20000000800 */
[----:B------:R-:W-:Y:S01]  /*3350*/  @!PT LDS RZ, [RZ] ;  /* 0x00000000fffff984 */ /* 0x000fe20000000800 */
[----:B------:R3:W-:Y:S06]  /*3360*/  MEMBAR.ALL.CTA ;  /* 0x0000000000007992 */ /* 0x0007ec0000008000 */
[----:B---3--:R-:W3:Y:S01]  /*3370*/  FENCE.VIEW.ASYNC.S ;  /* 0x00000000000073c6 */ /* 0x008ee20000000000 */
[----:B------:R-:W-:Y:S01]  /*3380*/  SEL R11, R11, RZ, P1 ;  /* 0x000000ff0b0b7207 */ /* 0x000fe20000800000 */
[----:B---3--:R3:W-:Y:S01]  /*3390*/  SYNCS.ARRIVE.TRANS64.RED.A1T0 RZ, [R2+URZ], RZ ;  /* 0x000000ff02ff79a7 */ /* 0x0087e200081004ff */
[----:B--2---:R-:W-:-:S02]  /*33a0*/  LOP3.LUT P3, RZ, R6, 0x1, RZ, 0xc0, !PT ;  /* 0x0000000106ff7812 */ /* 0x004fc4000786c0ff */
[----:B------:R-:W-:-:S04]  /*33b0*/  SEL R4, RZ, 0x1, P1 ;  /* 0x00000001ff047807 */ /* 0x000fc80000800000 */
[----:B------:R-:W-:Y:S02]  /*33c0*/  LOP3.LUT R10, R10, R4, RZ, 0x3c, !PT ;  /* 0x000000040a0a7212 */ /* 0x000fe400078e3cff */
[----:B---3--:R-:W-:-:S04]  /*33d0*/  SEL R2, RZ, 0x1, P0 ;  /* 0x00000001ff027807 */ /* 0x008fc80000000000 */
[----:B------:R-:W-:Y:S01]  /*33e0*/  LOP3.LUT R9, R9, R2, RZ, 0x3c, !PT ;  /* 0x0000000209097212 */ /* 0x000fe200078e3cff */
[----:B------:R-:W-:Y:S06]  /*33f0*/  @P3 BRA `(.L_x_61) ;  /* 0xfffffffc002c3947 */ /* 0x000fec000383ffff */
[----:B------:R-:W-:Y:S01]  /*3400*/  ULEA UR4, UR5, UR6, 0x3 ;  /* 0x0000000605047291 */ /* 0x000fe2000f8e18ff */
[----:B------:R-:W-:-:S08]  /*3410*/  SHF.L.U32 R2, R12, 0x1f, RZ ;  /* 0x0000001f0c027819 */ /* 0x000fd000000006ff */
[----:B------:R-:W2:Y:S02]  /*3420*/  SYNCS.PHASECHK.TRANS64 P0, [UR4+0x120], R2 ;  /* 0x00012002ff0075a7 */ /* 0x000ea40008001004 */
[----:B--2---:R-:W-:Y:S05]  /*3430*/  @P0 BRA `(.L_x_62) ;  /* 0x0000000000080947 */ /* 0x004fea0003800000 */
[----:B------:R-:W2:Y:S02]  /*3440*/  SYNCS.PHASECHK.TRANS64.TRYWAIT P0, [UR4+0x120], R2 ;  /* 0x00012002ff0075a7 */ /* 0x000ea40008001104 */
[----:B--2---:R-:W-:Y:S05]  /*3450*/  @!P0 BRA `(.L_x_63) ;  /* 0x0000004c00c48947 */ /* 0x004fea0003800000 */
.L_x_62:
[----:B------:R-:W-:-:S04]  /*3460*/  UIADD3 UR7, UPT, UPT, UR5, 0x1, URZ ;  /* 0x0000000105077890 */ /* 0x000fc8000fffe0ff */
[----:B------:R-:W-:-:S04]  /*3470*/  UISETP.NE.AND UP0, UPT, UR7, 0x2, UPT ;  /* 0x000000020700788c */ /* 0x000fc8000bf05270 */
[----:B------:R-:W-:Y:S02]  /*3480*/  USEL UR8, URZ, 0x1, UP0 ;  /* 0x00000001ff087887 */ /* 0x000fe40008000000 */
[----:B------:R-:W-:-:S04]  /*3490*/  USEL UR7, UR7, URZ, UP0 ;  /* 0x000000ff07077287 */ /* 0x000fc80008000000 */
[----:B------:R-:W-:Y:S01]  /*34a0*/  ULEA UR7, UR7, UR6, 0x3 ;  /* 0x0000000607077291 */ /* 0x000fe2000f8e18ff */
[----:B--2---:R-:W-:-:S04]  /*34b0*/  LOP3.LUT R2, R12, UR8, RZ, 0x3c, !PT ;  /* 0x000000080c027c12 */ /* 0x004fc8000f8e3cff */
[----:B------:R-:W-:-:S04]  /*34c0*/  SHF.L.U32 R0, R2, 0x1f, RZ ;  /* 0x0000001f02007819 */ /* 0x000fc800000006ff */
[----:B------:R-:W2:Y:S02]  /*34d0*/  SYNCS.PHASECHK.TRANS64 P0, [UR7+0x120], R0 ;  /* 0x00012000ff0075a7 */ /* 0x000ea40008001007 */
[----:B-12---:R-:W-:Y:S05]  /*34e0*/  @P0 EXIT ;  /* 0x000000000000094d */ /* 0x006fea0003800000 */
[----:B------:R-:W-:Y:S02]  /*34f0*/  SHF.L.U32 R2, R2, 0x1f, RZ ;  /* 0x0000001f02027819 */ /* 0x000fe400000006ff */
[----:B------:R-:W-:-:S07]  /*3500*/  MOV R0, UR7 ;  /* 0x0000000700007c02 */ /* 0x000fce0008000f00 */
.L_x_64:
[----:B-1----:R1:W2:Y:S02]  /*3510*/  SYNCS.PHASECHK.TRANS64.TRYWAIT P0, [R0+URZ+0x120], R2 ;  /* 0x00012002000075a7 */ /* 0x0022a400080011ff */
[----:B--2---:R-:W-:Y:S05]  /*3520*/  @!P0 NANOSLEEP.SYNCS 0x989680 ;  /* 0x009896800000895d */ /* 0x004fea0003900000 */
[----:B------:R-:W2:Y:S02]  /*3530*/  @!P0 SYNCS.PHASECHK.TRANS64 P0, [R0+URZ+0x120], R2 ;  /* 0x00012002000085a7 */ /* 0x000ea400080010ff */
[----:B--2---:R-:W-:Y:S05]  /*3540*/  @P0 EXIT ;  /* 0x000000000000094d */ /* 0x004fea0003800000 */
[----:B------:R-:W-:Y:S05]  /*3550*/  BRA `(.L_x_64) ;  /* 0xfffffffc00ec7947 */ /* 0x000fea000383ffff */
.L_x_57:
[----:B------:R-:W-:Y:S05]  /*3560*/  BRA.U UP5, `(.L_x_65) ;  /* 0x0000000d05d47547 */ /* 0x000fea000b800000 */
[----:B------:R-:W-:Y:S01]  /*3570*/  UMOV UR4, 0x40 ;  /* 0x0000004000047882 */ /* 0x000fe20000000000 */
[----:B------:R-:W-:Y:S01]  /*3580*/  NOP ;  /* 0x0000000000007918 */ /* 0x000fe20000000000 */
[----:B------:R-:W-:Y:S01]  /*3590*/  ULEA UR5, UR54, UR4, 0x18 ;  /* 0x0000000436057291 */ /* 0x000fe2000f8ec0ff */
[----:B------:R-:W-:Y:S02]  /*35a0*/  UMOV UR6, 0x400 ;  /* 0x0000040000067882 */ /* 0x000fe40000000000 */
[----:B------:R-:W-:-:S06]  /*35b0*/  ULEA UR6, UR54, UR6, 0x18 ;  /* 0x0000000636067291 */ /* 0x000fcc000f8ec0ff */
[----:B------:R-:W2:Y:S02]  /*35c0*/  LDS.U8 R0, [UR5+0x1c] ;  /* 0x00001c05ff007984 */ /* 0x000ea40008000000 */
[----:B--2---:R-:W-:-:S13]  /*35d0*/  ISETP.NE.AND P0, PT, R0, RZ, PT ;  /* 0x000000ff0000720c */ /* 0x004fda0003f05270 */
[----:B------:R-:W-:Y:S05]  /*35e0*/  @P0 BRA `(.L_x_66) ;  /* 0x0000000000580947 */ /* 0x000fea0003800000 */
[----:B------:R-:W-:-:S13]  /*35f0*/  ELECT P0, URZ, PT ;  /* 0x0000000000ff782f */ /* 0x000fda0003800000 */
[----:B------:R-:W-:Y:S05]  /*3600*/  @!P0 BRA `(.L_x_67) ;  /* 0x0000000000608947 */ /* 0x000fea0003800000 */
[----:B------:R-:W-:Y:S01]  /*3610*/  UMOV UR4, 0x10 ;  /* 0x0000001000047882 */ /* 0x000fe20000000000 */
[----:B------:R-:W-:Y:S01]  /*3620*/  HFMA2 R0, -RZ, RZ, 0, 5.9604644775390625e-08 ;  /* 0x00000001ff007431 */ /* 0x000fe200000001ff */
[----:B------:R-:W-:-:S03]  /*3630*/  MOV R3, 0xffff ;  /* 0x0000ffff00037802 */ /* 0x000fc60000000f00 */
[----:B------:R-:W-:Y:S04]  /*3640*/  DEPBAR.LE SB2, 0x36 ;  /* 0x0000ad800000791a */ /* 0x000fe80000000000 */
[----:B------:R-:W2:Y:S02]  /*3650*/  UTCATOMSWS.FIND_AND_SET.ALIGN UP0, UR4, UR4 ;  /* 0x00000004000475e3 */ /* 0x000ea40008000800 */
[----:B--2---:R-:W-:Y:S01]  /*3660*/  MOV R4, UR4 ;  /* 0x0000000400047c02 */ /* 0x004fe20008000f00 */
[----:B------:R-:W-:Y:S06]  /*3670*/  BRA.U UP0, `(.L_x_68) ;  /* 0x0000000100187547 */ /* 0x000fec000b800000 */
.L_x_69:
[----:B------:R-:W-:Y:S05]  /*3680*/  NANOSLEEP 0x64 ;  /* 0x000000640000795d */ /* 0x000fea0003800000 */
[----:B------:R-:W-:-:S05]  /*3690*/  UMOV UR4, 0x10 ;  /* 0x0000001000047882 */ /* 0x000fca0000000000 */
[----:B------:R-:W-:Y:S04]  /*36a0*/  DEPBAR.LE SB2, 0x36 ;  /* 0x0000ad800000791a */ /* 0x000fe80000000000 */
[----:B------:R-:W2:Y:S02]  /*36b0*/  UTCATOMSWS.FIND_AND_SET.ALIGN UP0, UR4, UR4 ;  /* 0x00000004000475e3 */ /* 0x000ea40008000800 */
[----:B--2---:R-:W-:Y:S01]  /*36c0*/  MOV R4, UR4 ;  /* 0x0000000400047c02 */ /* 0x004fe20008000f00 */
[----:B------:R-:W-:Y:S05]  /*36d0*/  BRA.U !UP0, `(.L_x_69) ;  /* 0xfffffffd08e87547 */ /* 0x000fea000b83ffff */
.L_x_68:
[-C--:B------:R-:W-:Y:S02]  /*36e0*/  SHF.L.U32 R3, R3, R4.reuse, RZ ;  /* 0x0000000403037219 */ /* 0x080fe400000006ff */
[----:B------:R-:W-:Y:S01]  /*36f0*/  SHF.L.U32 R0, R0, R4, RZ ;  /* 0x0000000400007219 */ /* 0x000fe200000006ff */
[----:B------:R-:W-:Y:S02]  /*3700*/  IMAD.SHL.U32 R4, R4, 0x20, RZ ;  /* 0x0000002004047824 */ /* 0x000fe400078e00ff */
[----:B------:R2:W-:Y:S04]  /*3710*/  ATOMS.OR RZ, [UR5+0x14], R3 ;  /* 0x00001403ffff798c */ /* 0x0005e8000b000005 */
[----:B------:R2:W-:Y:S04]  /*3720*/  ATOMS.OR RZ, [UR5+0x18], R0 ;  /* 0x00001800ffff798c */ /* 0x0005e8000b000005 */
[----:B------:R2:W-:Y:S01]  /*3730*/  STS [UR6+0x1c0], R4 ;  /* 0x0001c004ff007988 */ /* 0x0005e20008000806 */
[----:B------:R-:W-:Y:S05]  /*3740*/  BRA `(.L_x_67) ;  /* 0x0000000000107947 */ /* 0x000fea0003800000 */
.L_x_66:
[----:B------:R-:W-:Y:S02]  /*3750*/  MOV R0, 0xffffffff ;  /* 0xffffffff00007802 */ /* 0x000fe40000000f00 */
[----:B------:R-:W-:-:S03]  /*3760*/  MOV R4, 0x3790 ;  /* 0x0000379000047802 */ /* 0x000fc60000000f00 */
[----:B------:R2:W-:Y:S04]  /*3770*/  STS [UR6+0x1c0], R0 ;  /* 0x0001c000ff007988 */ /* 0x0005e80008000806 */
[----:B-12--5:R-:W-:Y:S05]  /*3780*/  CALL.REL.NOINC `($__internal_1_$__cuda_sm10x_tcgen05_guardrail_trap_phase_invalid_during_alloc) ;  /* 0x00000050009c7944 */ /* 0x026fea0003c00000 */
.L_x_67:
[----:B------:R-:W-:Y:S05]  /*3790*/  WARPSYNC.ALL ;  /* 0x0000000000007948 */ /* 0x000fea0003800000 */
[----:B------:R-:W3:Y:S01]  /*37a0*/  S2UR UR4, SR_CgaCtaId ;  /* 0x00000000000479c3 */ /* 0x000ee20000008800 */
[----:B------:R-:W-:Y:S01]  /*37b0*/  UMOV UR26, 0x400 ;  /* 0x00000400001a7882 */ /* 0x000fe20000000000 */
[----:B------:R-:W-:-:S06]  /*37c0*/  NOP ;  /* 0x0000000000007918 */ /* 0x000fcc0000000000 */
[----:B------:R-:W-:Y:S06]  /*37d0*/  BAR.ARV 0x6, 0xa0 ;  /* 0x0182800000007b1d */ /* 0x000fec0000002000 */
[----:B------:R-:W4:Y:S01]  /*37e0*/  LDCU UR5, c[0x0][0x38c] ;  /* 0x00007180ff0577ac */ /* 0x000f220008000800 */
[----:B------:R-:W-:Y:S01]  /*37f0*/  LOP3.LUT R2, R2, 0xffff, RZ, 0xc0, !PT ;  /* 0x0000ffff02027812 */ /* 0x000fe200078ec0ff */
[----:B------:R-:W-:Y:S01]  /*3800*/  IMAD.MOV.U32 R11, RZ, RZ, 0x1 ;  /* 0x00000001ff0b7424 */ /* 0x000fe200078e00ff */
[----:B------:R-:W-:Y:S01]  /*3810*/  CS2R R8, SRZ ;  /* 0x0000000000087805 */ /* 0x000fe2000001ff00 */
[----:B------:R-:W1:Y:S01]  /*3820*/  LDCU UR7, c[0x0][0x38c] ;  /* 0x00007180ff0777ac */ /* 0x000e620008000800 */
[----:B------:R-:W-:Y:S01]  /*3830*/  R2UR UR27, R2 ;  /* 0x00000000021b72ca */ /* 0x000fe200000e0000 */
[----:B------:R-:W-:Y:S01]  /*3840*/  IMAD.MOV.U32 R10, RZ, RZ, RZ ;  /* 0x000000ffff0a7224 */ /* 0x000fe200078e00ff */
[----:B------:R-:W-:Y:S01]  /*3850*/  UMOV UR30, URZ ;  /* 0x000000ff001e7c82 */ /* 0x000fe20008000000 */
[----:B------:R-:W-:Y:S01]  /*3860*/  UMOV UR24, URZ ;  /* 0x000000ff00187c82 */ /* 0x000fe20008000000 */
[----:B---3--:R-:W-:Y:S01]  /*3870*/  ULEA UR26, UR4, UR26, 0x18 ;  /* 0x0000001a041a7291 */ /* 0x008fe2000f8ec0ff */
[----:B------:R-:W-:Y:S01]  /*3880*/  UMOV UR38, 0x0 ;  /* 0x0000000000267882 */ /* 0x000fe20000000000 */
[----:B------:R-:W-:-:S02]  /*3890*/  UMOV UR39, 0x4100490 ;  /* 0x0410049000277882 */ /* 0x000fc40000000000 */
[----:B------:R-:W-:Y:S02]  /*38a0*/  UIADD3 UR4, UPT, UPT, UR26, 0x3400, URZ ;  /* 0x000034001a047890 */ /* 0x000fe4000fffe0ff */
[----:B------:R-:W-:Y:S02]  /*38b0*/  UIADD3 UR6, UPT, UPT, UR26, 0x1d400, URZ ;  /* 0x0001d4001a067890 */ /* 0x000fe4000fffe0ff */
[----:B----4-:R-:W-:Y:S01]  /*38c0*/  UIADD3 UR5, UPT, UPT, UR5, 0x3f, URZ ;  /* 0x0000003f05057890 */ /* 0x010fe2000fffe0ff */
[----:B--2---:R-:W2:Y:S01]  /*38d0*/  LDS R0, [UR26+0x1c0] ;  /* 0x0001c01aff007984 */ /* 0x004ea20008000800 */
[----:B-1----:R-:W-:Y:S01]  /*38e0*/  UMOV UR36, 0x0 ;  /* 0x0000000000247882 */ /* 0x002fe20000000000 */
[----:B------:R-:W-:Y:S01]  /*38f0*/  UMOV UR37, 0x4100490 ;  /* 0x0410049000257882 */ /* 0x000fe20000000000 */
[----:B------:R-:W-:Y:S02]  /*3900*/  USHF.R.S32.HI UR40, URZ, 0x1f, UR5 ;  /* 0x0000001fff287899 */ /* 0x000fe40008011405 */
[----:B------:R-:W-:-:S02]  /*3910*/  UISETP.GE.AND UP4, UPT, UR7, 0x1, UPT ;  /* 0x000000010700788c */ /* 0x000fc4000bf86270 */
[----:B------:R-:W-:Y:S02]  /*3920*/  ULEA.HI UR40, UR40, UR5, URZ, 0x6 ;  /* 0x0000000528287291 */ /* 0x000fe4000f8f30ff */
[----:B------:R-:W-:Y:S02]  /*3930*/  USHF.R.U32.HI UR5, URZ, 0x4, UR4 ;  /* 0x00000004ff057899 */ /* 0x000fe40008011604 */
[----:B------:R-:W-:Y:S02]  /*3940*/  USHF.R.S32.HI UR40, URZ, 0x6, UR40 ;  /* 0x00000006ff287899 */ /* 0x000fe40008011428 */
[----:B------:R-:W-:Y:S02]  /*3950*/  USHF.R.U32.HI UR4, URZ, 0x4, UR6 ;  /* 0x00000004ff047899 */ /* 0x000fe40008011606 */
[----:B------:R-:W-:Y:S02]  /*3960*/  UISETP.LT.AND UP0, UPT, UR40, 0x1, UPT ;  /* 0x000000012800788c */ /* 0x000fe4000bf01270 */
[----:B------:R-:W-:-:S02]  /*3970*/  ULOP3.LUT UR5, UR5, 0x3fff, URZ, 0xc0, !UPT ;  /* 0x00003fff05057892 */ /* 0x000fc4000f8ec0ff */
[----:B------:R-:W-:Y:S02]  /*3980*/  ULOP3.LUT UR4, UR4, 0x3fff, URZ, 0xc0, !UPT ;  /* 0x00003fff04047892 */ /* 0x000fe4000f8ec0ff */
[----:B------:R-:W-:Y:S02]  /*3990*/  USEL UR41, UR40, 0x1, !UP0 ;  /* 0x0000000128297887 */ /* 0x000fe4000c000000 */
[----:B------:R-:W-:Y:S02]  /*39a0*/  ULOP3.LUT UR28, UR5, 0x10000, URZ, 0xfc, !UPT ;  /* 0x00010000051c7892 */ /* 0x000fe4000f8efcff */
[----:B------:R-:W-:Y:S02]  /*39b0*/  ULOP3.LUT UR29, UR4, 0x10000, URZ, 0xfc, !UPT ;  /* 0x00010000041d7892 */ /* 0x000fe4000f8efcff */
[----:B------:R-:W-:Y:S01]  /*39c0*/  UIADD3 UR41, UPT, UPT, -UR41, URZ, URZ ;  /* 0x000000ff29297290 */ /* 0x000fe2000fffe1ff */
[----:B------:R-:W-:Y:S01]  /*39d0*/  UMOV UR34, 0x0 ;  /* 0x0000000000227882 */ /* 0x000fe20000000000 */
[----:B------:R-:W-:Y:S01]  /*39e0*/  UMOV UR35, 0x4100490 ;  /* 0x0410049000237882 */ /* 0x000fe20000000000 */
[----:B------:R-:W-:Y:S01]  /*39f0*/  UMOV UR32, 0x0 ;  /* 0x0000000000207882 */ /* 0x000fe20000000000 */
[----:B------:R-:W-:Y:S01]  /*3a00*/  UMOV UR33, 0x4100490 ;  /* 0x0410049000217882 */ /* 0x000fe20000000000 */
[----:B--2---:R-:W-:-:S15]  /*3a10*/  R2UR UR42, R0 ;  /* 0x00000000002a72ca */ /* 0x004fde00000e0000 */
.L_x_76:
[----:B------:R-:W-:Y:S02]  /*3a20*/  LEA R0, R10, UR26, 0x3 ;  /* 0x0000001a0a007c11 */ /* 0x000fe4000f8e18ff */
[----:B------:R-:W-:Y:S02]  /*3a30*/  SHF.L.U32 R2, R9, 0x1f, RZ ;  /* 0x0000001f09027819 */ /* 0x000fe400000006ff */
[----:B------:R-:W-:Y:S01]  /*3a40*/  PLOP3.LUT P0, PT, PT, PT, UP4, 0x80, 0x8 ;  /* 0x000000000008781c */ /* 0x000fe20003f0f048 */
[----:B------:R-:W-:Y:S01]  /*3a50*/  VIADD R3, R0, 0x120 ;  /* 0x0000012000037836 */ /* 0x000fe20000000000 */
[----:B-1----:R-:W1:Y:S02]  /*3a60*/  SYNCS.PHASECHK.TRANS64.TRYWAIT P1, [R0+URZ+0x110], R2 ;  /* 0x00011002000075a7 */ /* 0x002e6400080211ff */
[----:B-1-3--:R-:W-:Y:S09]  /*3a70*/  @!P1 BRA `(.L_x_70) ;  /* 0x0000004800549947 */ /* 0x00aff20003800000 */
.L_x_165:
[----:B------:R-:W-:Y:S01]  /*3a80*/  LEA R4, R10, UR26, 0x4 ;  /* 0x0000001a0a047c11 */ /* 0x000fe2000f8e20ff */
[----:B------:R-:W-:Y:S01]  /*3a90*/  @UP4 ULEA UR4, UR24, UR26, 0x3 ;  /* 0x0000001a18044291 */ /* 0x000fe2000f8e18ff */
[----:B------:R-:W-:Y:S01]  /*3aa0*/  PLOP3.LUT P2, PT, PT, PT, PT, 0x80, 0x8 ;  /* 0x000000000008781c */ /* 0x000fe20003f4f070 */
[----:B------:R-:W-:Y:S01]  /*3ab0*/  ULEA UR31, UR30, UR26, 0x3 ;  /* 0x0000001a1e1f7291 */ /* 0x000fe2000f8e18ff */
[----:B------:R-:W-:Y:S02]  /*3ac0*/  PRMT R3, RZ, 0x654, R3 ;  /* 0x00000654ff037816 */ /* 0x000fe40000000003 */
[----:B------:R-:W2:Y:S01]  /*3ad0*/  LDS.128 R4, [R4+0x1a0] ;  /* 0x0001a00004047984 */ /* 0x000ea20000000c00 */
[----:B-1----:R-:W-:Y:S02]  /*3ae0*/  @P0 SHF.L.U32 R2, R8, 0x1f, RZ ;  /* 0x0000001f08020819 */ /* 0x002fe400000006ff */
[----:B------:R-:W-:Y:S01]  /*3af0*/  SHF.L.U32 R0, R11, 0x1f, RZ ;  /* 0x0000001f0b007819 */ /* 0x000fe200000006ff */
[----:B------:R-:W-:Y:S01]  /*3b00*/  @!PT LDS RZ, [RZ] ;  /* 0x00000000fffff984 */ /* 0x000fe20000000800 */
[----:B------:R-:W-:Y:S01]  /*3b10*/  @!PT LDS RZ, [RZ] ;  /* 0x00000000fffff984 */ /* 0x000fe20000000800 */
[----:B------:R-:W-:Y:S01]  /*3b20*/  @!PT LDS RZ, [RZ] ;  /* 0x00000000fffff984 */ /* 0x000fe20000000800 */
[----:B------:R-:W-:Y:S01]  /*3b30*/  @!PT LDS RZ, [RZ] ;  /* 0x00000000fffff984 */ /* 0x000fe20000000800 */
[----:B------:R1:W-:Y:S06]  /*3b40*/  MEMBAR.ALL.CTA ;  /* 0x0000000000007992 */ /* 0x0003ec0000008000 */
[----:B-1----:R-:W1:Y:S02]  /*3b50*/  FENCE.VIEW.ASYNC.S ;  /* 0x00000000000073c6 */ /* 0x002e640000000000 */
[----:B-1----:R1:W-:Y:S01]  /*3b60*/  SYNCS.ARRIVE.TRANS64.RED.A1T0 RZ, [R3+URZ], RZ ;  /* 0x000000ff03ff79a7 */ /* 0x0023e200081004ff */
[----:B------:R1:W3:Y:S01]  /*3b70*/  @P0 SYNCS.PHASECHK.TRANS64.TRYWAIT P2, [UR4], R2 ;  /* 0x00000002ff0005a7 */ /* 0x0002e20008041104 */
[----:B------:R-:W-:Y:S01]  /*3b80*/  ULEA.HI UR4, UR30, UR30, URZ, 0x1 ;  /* 0x0000001e1e047291 */ /* 0x000fe2000f8f08ff */
[----:B--2---:R-:W-:-:S03]  /*3b90*/  LOP3.LUT P1, RZ, R6, 0x1, RZ, 0xc0, !PT ;  /* 0x0000000106ff7812 */ /* 0x004fc6000782c0ff */
[----:B------:R-:W-:Y:S02]  /*3ba0*/  USHF.L.U32 UR11, UR4, 0x5, URZ ;  /* 0x00000005040b7899 */ /* 0x000fe400080006ff */
[----:B------:R-:W-:Y:S02]  /*3bb0*/  ULOP3.LUT UR4, UR4, 0xffe, URZ, 0xc0, !UPT ;  /* 0x00000ffe04047892 */ /* 0x000fe4000f8ec0ff */
[----:B------:R-:W-:Y:S02]  /*3bc0*/  ULOP3.LUT UR11, UR11, 0xffffffc0, URZ, 0xc0, !UPT ;  /* 0xffffffc00b0b7892 */ /* 0x000fe4000f8ec0ff */
[----:B------:R-:W-:Y:S02]  /*3bd0*/  UIADD3 UR4, UPT, UPT, -UR4, UR30, URZ ;  /* 0x0000001e04047290 */ /* 0x000fe4000fffe1ff */
[----:B------:R-:W-:Y:S01]  /*3be0*/  UIADD3 UR11, UPT, UPT, UR42, UR11, URZ ;  /* 0x0000000b2a0b7290 */ /* 0x000fe2000fffe0ff */
[----:B------:R-:W2:Y:S03]  /*3bf0*/  SYNCS.PHASECHK.TRANS64.TRYWAIT P0, [UR31+0x150], R0 ;  /* 0x00015000ff0075a7 */ /* 0x000ea6000800111f */
[----:B------:R-:W-:Y:S01]  /*3c00*/  ULEA UR11, UR4, UR11, 0x14 ;  /* 0x0000000b040b7291 */ /* 0x000fe2000f8ea0ff */
[----:B-123--:R-:W-:Y:S11]  /*3c10*/  @!P0 BRA `(.L_x_71) ;  /* 0x0000004800008947 */ /* 0x00eff60003800000 */
.L_x_167:
[----:B------:R-:W-:Y:S01]  /*3c20*/  IADD3 R10, PT, PT, R10, 0x1, RZ ;  /* 0x000000010a0a7810 */ /* 0x000fe20007ffe0ff */
[----:B------:R-:W-:Y:S06]  /*3c30*/  BRA.U !UP4, `(.L_x_72) ;  /* 0x000000010cc07547 */ /* 0x000fec000b800000 */
[----:B------:R-:W-:Y:S01]  /*3c40*/  UPLOP3.LUT UP2, UPT, UPT, UPT, UPT, 0x40, 0x4 ;  /* 0x000000000004789c */ /* 0x000fe20003f4e870 */
[----:B------:R-:W-:Y:S01]  /*3c50*/  UMOV UR23, UR41 ;  /* 0x0000002900177c82 */ /* 0x000fe20008000000 */
[----:B------:R-:W-:Y:S01]  /*3c60*/  UMOV UR22, UR40 ;  /* 0x0000002800167c82 */ /* 0x000fe20008000000 */
[----:B------:R-:W-:-:S08]  /*3c70*/  UMOV UR10, UR24 ;  /* 0x00000018000a7c82 */ /* 0x000fd00008000000 */
.L_x_75:
[----:B------:R-:W-:Y:S02]  /*3c80*/  UIADD3 UR23, UPT, UPT, UR23, 0x1, URZ ;  /* 0x0000000117177890 */ /* 0x000fe4000fffe0ff */
[----:B--2---:R-:W-:Y:S02]  /*3c90*/  ULEA UR5, UR10, UR26, 0x3 ;  /* 0x0000001a0a057291 */ /* 0x004fe4000f8e18ff */
[----:B------:R-:W-:Y:S01]  /*3ca0*/  UISETP.NE.AND UP3, UPT, UR23, URZ, UPT ;  /* 0x000000ff1700728c */ /* 0x000fe2000bf65270 */
[----:B---3--:R-:W-:Y:S10]  /*3cb0*/  @P2 BRA `(.L_x_73) ;  /* 0x00000000000c2947 */ /* 0x008ff40003800000 */
[----:B-1----:R-:W-:Y:S04]  /*3cc0*/  SHF.L.U32 R2, R8, 0x1f, RZ ;  /* 0x0000001f08027819 */ /* 0x002fe800000006ff */
[----:B------:R-:W1:Y:S02]  /*3cd0*/  SYNCS.PHASECHK.TRANS64.TRYWAIT P0, [UR5], R2 ;  /* 0x00000002ff0075a7 */ /* 0x000e640008001105 */
[----:B-1----:R-:W-:Y:S05]  /*3ce0*/  @!P0 BRA `(.L_x_74) ;  /* 0x0000004400e48947 */ /* 0x002fea0003800000 */
.L_x_73:
[----:B------:R-:W-:Y:S01]  /*3cf0*/  UISETP.NE.AND UP0, UPT, UR22, 0x1, UPT ;  /* 0x000000011600788c */ /* 0x000fe2000bf05270 */
[----:B------:R-:W-:Y:S01]  /*3d00*/  PLOP3.LUT P2, PT, PT, PT, PT, 0x80, 0x8 ;  /* 0x000000000008781c */ /* 0x000fe20003f4f070 */
[----:B------:R-:W-:Y:S02]  /*3d10*/  UIADD3 UR4, UPT, UPT, UR10, 0x1, URZ ;  /* 0x000000010a047890 */ /* 0x000fe4000fffe0ff */
[----:B------:R-:W-:Y:S02]  /*3d20*/  UIADD3 UR25, UPT, UPT, UR5, 0x68, URZ ;  /* 0x0000006805197890 */ /* 0x000fe4000fffe0ff */
[----:B------:R-:W-:Y:S01]  /*3d30*/  UISETP.NE.AND UP1, UPT, UR4, 0xd, UPT ;  /* 0x0000000d0400788c */ /* 0x000fe2000bf25270 */
[----:B------:R-:W-:Y:S01]  /*3d40*/  PLOP3.LUT P0, PT, PT, PT, UP0, 0x80, 0x8 ;  /* 0x000000000008781c */ /* 0x000fe20003f0f008 */
[----:B------:R-:W-:Y:S02]  /*3d50*/  UIADD3 UR22, UPT, UPT, UR22, -0x1, URZ ;  /* 0xffffffff16167890 */ /* 0x000fe4000fffe0ff */
[----:B------:R-:W-:Y:S02]  /*3d60*/  USEL UR6, URZ, 0x1, UP1 ;  /* 0x00000001ff067887 */ /* 0x000fe40008800000 */
[----:B------:R-:W-:Y:S01]  /*3d70*/  USEL UR24, UR4, URZ, UP1 ;  /* 0x000000ff04187287 */ /* 0x000fe20008800000 */
[----:B------:R-:W-:Y:S01]  /*3d80*/  UMOV UR7, 0x40004040 ;  /* 0x4000404000077882 */ /* 0x000fe20000000000 */
[----:B------:R-:W-:Y:S02]  /*3d90*/  UMOV UR5, 0x40004040 ;  /* 0x4000404000057882 */ /* 0x000fe40000000000 */
[----:B------:R-:W-:Y:S01]  /*3da0*/  @UP0 ULEA UR4, UR24, UR26, 0x3 ;  /* 0x0000001a18040291 */ /* 0x000fe2000f8e18ff */
[----:B------:R-:W-:Y:S01]  /*3db0*/  LOP3.LUT R8, R8, UR6, RZ, 0x3c, !PT ;  /* 0x0000000608087c12 */ /* 0x000fe2000f8e3cff */
[----:B------:R-:W-:Y:S01]  /*3dc0*/  ULEA UR6, UR10, UR29, 0x9 ;  /* 0x0000001d0a067291 */ /* 0x000fe2000f8e48ff */
[----:B------:R-:W-:Y:S02]  /*3dd0*/  UMOV UR21, 0x40004040 ;  /* 0x4000404000157882 */ /* 0x000fe40000000000 */
[----:B-1----:R-:W-:Y:S01]  /*3de0*/  @P0 SHF.L.U32 R0, R8, 0x1f, RZ ;  /* 0x0000001f08000819 */ /* 0x002fe200000006ff */
[----:B------:R-:W-:Y:S02]  /*3df0*/  UIADD3 UR20, UPT, UPT, UR6, 0x2, URZ ;  /* 0x0000000206147890 */ /* 0x000fe4000fffe0ff */
[----:B------:R-:W-:Y:S01]  /*3e00*/  UIADD3 UR16, UPT, UPT, UR6, 0x4, URZ ;  /* 0x0000000406107890 */ /* 0x000fe2000fffe0ff */
[----:B------:R2:W3:Y:S01]  /*3e10*/  @P0 SYNCS.PHASECHK.TRANS64.TRYWAIT P2, [UR4], R0 ;  /* 0x00000000ff0005a7 */ /* 0x0004e20008041104 */
[----:B------:R-:W-:Y:S02]  /*3e20*/  ULEA UR4, UR10, UR28, 0x9 ;  /* 0x0000001c0a047291 */ /* 0x000fe4000f8e48ff */
[----:B------:R-:W-:Y:S02]  /*3e30*/  UIADD3 UR12, UPT, UPT, UR6, 0x6, URZ ;  /* 0x00000006060c7890 */ /* 0x000fe4000fffe0ff */
[----:B------:R-:W-:Y:S02]  /*3e40*/  UIADD3 UR18, UPT, UPT, UR4, 0x2, URZ ;  /* 0x0000000204127890 */ /* 0x000fe4000fffe0ff */
[----:B------:R-:W-:Y:S02]  /*3e50*/  UIADD3 UR14, UPT, UPT, UR4, 0x4, URZ ;  /* 0x00000004040e7890 */ /* 0x000fe4000fffe0ff */
[----:B------:R-:W-:Y:S01]  /*3e60*/  UIADD3 UR8, UPT, UPT, UR4, 0x6, URZ ;  /* 0x0000000604087890 */ /* 0x000fe2000fffe0ff */
[----:B------:R2:W-:Y:S01]  /*3e70*/  UTCHMMA gdesc[UR4], gdesc[UR6], tmem[UR11], tmem[UR38], idesc[UR39], UP2 ;  /* 0x00ff2606040075ea */ /* 0x0005e2000900000b */
[----:B------:R-:W-:Y:S01]  /*3e80*/  UPLOP3.LUT UP2, UPT, UPT, UPT, UPT, 0x80, 0x8 ;  /* 0x000000000008789c */ /* 0x000fe20003f4f070 */
[----:B------:R-:W-:Y:S01]  /*3e90*/  UMOV UR19, 0x40004040 ;  /* 0x4000404000137882 */ /* 0x000fe20000000000 */
[----:B------:R-:W-:Y:S01]  /*3ea0*/  UMOV UR17, 0x40004040 ;  /* 0x4000404000117882 */ /* 0x000fe20000000000 */
[----:B------:R2:W-:Y:S01]  /*3eb0*/  UTCHMMA gdesc[UR18], gdesc[UR20], tmem[UR11], tmem[UR36], idesc[UR37], UPT ;  /* 0x00ff2414120075ea */ /* 0x0005e2000b80000b */
[----:B------:R-:W-:Y:S01]  /*3ec0*/  UMOV UR15, 0x40004040 ;  /* 0x40004040000f7882 */ /* 0x000fe20000000000 */
[----:B------:R-:W-:Y:S01]  /*3ed0*/  UMOV UR13, 0x40004040 ;  /* 0x40004040000d7882 */ /* 0x000fe20000000000 */
[----:B------:R-:W-:Y:S01]  /*3ee0*/  UMOV UR9, 0x40004040 ;  /* 0x4000404000097882 */ /* 0x000fe20000000000 */
[----:B------:R2:W-:Y:S01]  /*3ef0*/  UTCHMMA gdesc[UR14], gdesc[UR16], tmem[UR11], tmem[UR34], idesc[UR35], UPT ;  /* 0x00ff22100e0075ea */ /* 0x0005e2000b80000b */
[----:B------:R2:W-:Y:S01]  /*3f00*/  UTCHMMA gdesc[UR8], gdesc[UR12], tmem[UR11], tmem[UR32], idesc[UR33], UPT ;  /* 0x00ff200c080075ea */ /* 0x0005e2000b80000b */
[----:B------:R2:W-:Y:S01]  /*3f10*/  UTCBAR.MULTICAST [UR25], URZ, UR27 ;  /* 0x000000ff190073e9 */ /* 0x0005e2000800081b */
[----:B------:R-:W-:Y:S01]  /*3f20*/  UMOV UR10, UR24 ;  /* 0x00000018000a7c82 */ /* 0x000fe20008000000 */
[----:B------:R-:W-:Y:S05]  /*3f30*/  BRA.U UP3, `(.L_x_75) ;  /* 0xfffffffd03507547 */ /* 0x000fea000b83ffff */
.L_x_72:
[----:B--2---:R-:W-:Y:S01]  /*3f40*/  UIADD3 UR4, UPT, UPT, UR30, 0x1, URZ ;  /* 0x000000011e047890 */ /* 0x004fe2000fffe0ff */
[C---:B------:R-:W-:Y:S01]  /*3f50*/  ISETP.NE.AND P0, PT, R10.reuse, 0x2, PT ;  /* 0x000000020a00780c */ /* 0x040fe20003f05270 */
[----:B------:R-:W-:Y:S02]  /*3f60*/  UIADD3 UR5, UPT, UPT, UR31, 0x130, URZ ;  /* 0x000001301f057890 */ /* 0x000fe4000fffe0ff */
[----:B------:R-:W-:Y:S01]  /*3f70*/  UISETP.NE.AND UP0, UPT, UR4, 0x4, UPT ;  /* 0x000000040400788c */ /* 0x000fe2000bf05270 */
[----:B-1----:R-:W-:Y:S02]  /*3f80*/  SEL R0, RZ, 0x1, P0 ;  /* 0x00000001ff007807 */ /* 0x002fe40000000000 */
[----:B------:R-:W-:Y:S01]  /*3f90*/  SEL R10, R10, RZ, P0 ;  /* 0x000000ff0a0a7207 */ /* 0x000fe20000000000 */
[----:B------:R-:W-:Y:S01]  /*3fa0*/  USEL UR6, URZ, 0x1, UP0 ;  /* 0x00000001ff067887 */ /* 0x000fe20008000000 */
[----:B------:R-:W-:Y:S01]  /*3fb0*/  LOP3.LUT R9, R9, R0, RZ, 0x3c, !PT ;  /* 0x0000000009097212 */ /* 0x000fe200078e3cff */
[----:B------:R-:W-:Y:S01]  /*3fc0*/  USEL UR30, UR4, URZ, UP0 ;  /* 0x000000ff041e7287 */ /* 0x000fe20008000000 */
[----:B------:R1:W-:Y:S03]  /*3fd0*/  UTCBAR [UR5], URZ ;  /* 0x000000ff050073e9 */ /* 0x0003e600080000ff */
[----:B------:R-:W-:Y:S01]  /*3fe0*/  LOP3.LUT R11, R11, UR6, RZ, 0x3c, !PT ;  /* 0x000000060b0b7c12 */ /* 0x000fe2000f8e3cff */
[----:B------:R-:W-:Y:S07]  /*3ff0*/  @P1 BRA `(.L_x_76) ;  /* 0xfffffff800881947 */ /* 0x000fee000383ffff */
[----:B------:R-:W2:Y:S01]  /*4000*/  S2UR UR8, SR_CgaCtaId ;  /* 0x00000000000879c3 */ /* 0x000ea20000008800 */
[----:B------:R-:W-:Y:S01]  /*4010*/  ELECT P0, URZ, PT ;  /* 0x0000000000ff782f */ /* 0x000fe20003800000 */
[----:B------:R-:W-:Y:S01]  /*4020*/  IMAD.MOV.U32 R0, RZ, RZ, 0x1 ;  /* 0x00000001ff007424 */ /* 0x000fe200078e00ff */
[----:B------:R-:W-:Y:S01]  /*4030*/  UIADD3 UR26, UPT, UPT, UR26, 0x150, URZ ;  /* 0x000001501a1a7890 */ /* 0x000fe2000fffe0ff */
[----:B------:R-:W-:Y:S01]  /*4040*/  SHF.L.U32 R2, R11, 0x1f, RZ ;  /* 0x0000001f0b027819 */ /* 0x000fe200000006ff */
[----:B------:R-:W-:-:S03]  /*4050*/  UMOV UR4, 0x40 ;  /* 0x0000004000047882 */ /* 0x000fc60000000000 */
[----:B------:R-:W-:Y:S01]  /*4060*/  UVIRTCOUNT.DEALLOC.SMPOOL 0x80 ;  /* 0x000000800000784c */ /* 0x000fe20000000000 */
[----:B--2---:R-:W-:Y:S02]  /*4070*/  ULEA UR8, UR8, UR4, 0x18 ;  /* 0x0000000408087291 */ /* 0x004fe4000f8ec0ff */
[----:B------:R-:W-:-:S07]  /*4080*/  ULEA UR4, UR30, UR26, 0x3 ;  /* 0x0000001a1e047291 */ /* 0x000fce000f8e18ff */
[----:B------:R2:W-:Y:S02]  /*4090*/  @P0 STS.U8 [UR8+0x1c], R0 ;  /* 0x00001c00ff000988 */ /* 0x0005e40008000008 */
[----:B------:R-:W4:Y:S02]  /*40a0*/  SYNCS.PHASECHK.TRANS64.TRYWAIT P0, [UR4], R2 ;  /* 0x00000002ff0075a7 */ /* 0x000f240008001104 */
[----:B--2-4-:R-:W-:Y:S05]  /*40b0*/  @!P0 BRA `(.L_x_77) ;  /* 0x0000004400088947 */ /* 0x014fea0003800000 */
.L_x_170:
[----:B------:R-:W-:-:S04]  /*40c0*/  UIADD3 UR4, UPT, UPT, UR30, 0x1, URZ ;  /* 0x000000011e047890 */ /* 0x000fc8000fffe0ff */
[----:B------:R-:W-:-:S04]  /*40d0*/  UISETP.NE.AND UP0, UPT, UR4, 0x4, UPT ;  /* 0x000000040400788c */ /* 0x000fc8000bf05270 */
[----:B------:R-:W-:Y:S02]  /*40e0*/  USEL UR6, URZ, 0x1, UP0 ;  /* 0x00000001ff067887 */ /* 0x000fe40008000000 */
[----:B------:R-:W-:-:S04]  /*40f0*/  USEL UR4, UR4, URZ, UP0 ;  /* 0x000000ff04047287 */ /* 0x000fc80008000000 */
[----:B-1----:R-:W-:Y:S01]  /*4100*/  ULEA UR5, UR4, UR26, 0x3 ;  /* 0x0000001a04057291 */ /* 0x002fe2000f8e18ff */
[----:B--2---:R-:W-:-:S04]  /*4110*/  LOP3.LUT R2, R11, UR6, RZ, 0x3c, !PT ;  /* 0x000000060b027c12 */ /* 0x004fc8000f8e3cff */
[----:B------:R-:W-:-:S04]  /*4120*/  SHF.L.U32 R3, R2, 0x1f, RZ ;  /* 0x0000001f02037819 */ /* 0x000fc800000006ff */
[----:B------:R-:W1:Y:S02]  /*4130*/  SYNCS.PHASECHK.TRANS64.TRYWAIT P0, [UR5], R3 ;  /* 0x00000003ff0075a7 */ /* 0x000e640008001105 */
[----:B-1----:R-:W-:Y:S05]  /*4140*/  @!P0 BRA `(.L_x_78) ;  /* 0x0000004000fc8947 */ /* 0x002fea0003800000 */
.L_x_172:
        /* <DEDUP_REMOVED lines=9> */
.L_x_174:
[----:B------:R-:W-:-:S04]  /*41e0*/  UIADD3 UR4, UPT, UPT, UR4, 0x1, URZ ;  /* 0x0000000104047890 */ /* 0x000fc8000fffe0ff */
[----:B------:R-:W-:-:S04]  /*41f0*/  UISETP.NE.AND UP0, UPT, UR4, 0x4, UPT ;  /* 0x000000040400788c */ /* 0x000fc8000bf05270 */
[----:B------:R-:W-:Y:S02]  /*4200*/  USEL UR5, URZ, 0x1, UP0 ;  /* 0x00000001ff057887 */ /* 0x000fe40008000000 */
[----:B------:R-:W-:-:S04]  /*4210*/  USEL UR4, UR4, URZ, UP0 ;  /* 0x000000ff04047287 */ /* 0x000fc80008000000 */
[----:B------:R-:W-:Y:S01]  /*4220*/  ULEA UR4, UR4, UR26, 0x3 ;  /* 0x0000001a04047291 */ /* 0x000fe2000f8e18ff */
[----:B------:R-:W-:-:S04]  /*4230*/  LOP3.LUT R2, R2, UR5, RZ, 0x3c, !PT ;  /* 0x0000000502027c12 */ /* 0x000fc8000f8e3cff */
[----:B------:R-:W-:-:S04]  /*4240*/  SHF.L.U32 R2, R2, 0x1f, RZ ;  /* 0x0000001f02027819 */ /* 0x000fc800000006ff */
[----:B------:R-:W2:Y:S02]  /*4250*/  SYNCS.PHASECHK.TRANS64.TRYWAIT P0, [UR4], R2 ;  /* 0x00000002ff0075a7 */ /* 0x000ea40008001104 */
[----:B--2---:R-:W-:Y:S05]  /*4260*/  @!P0 BRA `(.L_x_80) ;  /* 0x0000004000e48947 */ /* 0x004fea0003800000 */
.L_x_176:
[----:B------:R-:W-:Y:S01]  /*4270*/  NOP ;  /* 0x0000000000007918 */ /* 0x000fe20000000000 */
[----:B-1----:R-:W1:Y:S01]  /*4280*/  LDS R0, [UR8+0x14] ;  /* 0x00001408ff007984 */ /* 0x002e620008000800 */
[----:B------:R-:W-:Y:S01]  /*4290*/  ULOP3.LUT UR4, UR42, 0xffff, URZ, 0xc0, !UPT ;  /* 0x0000ffff2a047892 */ /* 0x000fe2000f8ec0ff */
[----:B------:R-:W-:Y:S01]  /*42a0*/  UMOV UR5, 0xffff ;  /* 0x0000ffff00057882 */ /* 0x000fe20000000000 */
[----:B------:R-:W-:Y:S02]  /*42b0*/  UMOV UR6, 0x1 ;  /* 0x0000000100067882 */ /* 0x000fe40000000000 */
[----:B------:R-:W-:-:S04]  /*42c0*/  USHF.R.U32.HI UR4, URZ, 0x5, UR4 ;  /* 0x00000005ff047899 */ /* 0x000fc80008011604 */
[----:B------:R-:W-:Y:S02]  /*42d0*/  USHF.L.U32 UR5, UR5, UR4, URZ ;  /* 0x0000000405057299 */ /* 0x000fe400080006ff */
[----:B------:R-:W-:-:S04]  /*42e0*/  USHF.L.U32 UR4, UR6, UR4, URZ ;  /* 0x0000000406047299 */ /* 0x000fc800080006ff */
[----:B-1----:R-:W-:-:S04]  /*42f0*/  LOP3.LUT R0, R0, UR5, RZ, 0xc0, !PT ;  /* 0x0000000500007c12 */ /* 0x002fc8000f8ec0ff */
[----:B------:R-:W-:-:S13]  /*4300*/  ISETP.NE.AND P0, PT, R0, UR5, PT ;  /* 0x0000000500007c0c */ /* 0x000fda000bf05270 */
[----:B------:R-:W-:Y:S05]  /*4310*/  @P0 BRA `(.L_x_81) ;  /* 0x0000000000580947 */ /* 0x000fea0003800000 */
[----:B------:R-:W1:Y:S02]  /*4320*/  LDS R0, [UR8+0x18] ;  /* 0x00001808ff007984 */ /* 0x000e640008000800 */
[----:B-1----:R-:W-:-:S04]  /*4330*/  LOP3.LUT R0, R0, UR4, RZ, 0xc0, !PT ;  /* 0x0000000400007c12 */ /* 0x002fc8000f8ec0ff */
[----:B------:R-:W-:-:S13]  /*4340*/  ISETP.NE.AND P0, PT, R0, UR4, PT ;  /* 0x0000000400007c0c */ /* 0x000fda000bf05270 */
[----:B------:R-:W-:Y:S05]  /*4350*/  @P0 BRA `(.L_x_82) ;  /* 0x00000000003c0947 */ /* 0x000fea0003800000 */
[----:B------:R-:W1:Y:S01]  /*4360*/  S2R R2, SR_LANEID ;  /* 0x0000000000027919 */ /* 0x000e620000000000 */
[----:B------:R-:W-:-:S06]  /*4370*/  ULOP3.LUT UR5, URZ, UR5, URZ, 0x33, !UPT ;  /* 0x00000005ff057292 */ /* 0x000fcc000f8e33ff */
[----:B------:R-:W-:-:S04]  /*4380*/  IMAD.U32 R0, RZ, RZ, UR5 ;  /* 0x00000005ff007e24 */ /* 0x000fc8000f8e00ff */
[----:B------:R2:W4:Y:S02]  /*4390*/  REDUX UR7, R0 ;  /* 0x00000000000773c4 */ /* 0x0005240000000000 */
[----:B------:R1:W-:Y:S01]  /*43a0*/  UTCATOMSWS.AND URZ, UR5 ;  /* 0x0000000500ff79e3 */ /* 0x0003e20008000000 */
[----:B--2---:R-:W-:Y:S01]  /*43b0*/  LOP3.LUT R0, RZ, UR4, RZ, 0x33, !PT ;  /* 0x00000004ff007c12 */ /* 0x004fe2000f8e33ff */
[----:B------:R-:W-:Y:S02]  /*43c0*/  VOTEU.ANY UR4, UPT, PT ;  /* 0x0000000000047886 */ /* 0x000fe400038e0100 */
[----:B------:R-:W-:Y:S02]  /*43d0*/  UFLO.U32 UR4, UR4 ;  /* 0x00000004000472bd */ /* 0x000fe400080e0000 */
[----:B------:R-:W2:Y:S04]  /*43e0*/  REDUX UR6, R0 ;  /* 0x00000000000673c4 */ /* 0x000ea80000000000 */
[----:B-1----:R-:W-:-:S02]  /*43f0*/  ISETP.EQ.U32.AND P0, PT, R2, UR4, PT ;  /* 0x0000000402007c0c */ /* 0x002fc4000bf02070 */
[----:B----4-:R-:W-:-:S11]  /*4400*/  MOV R2, UR7 ;  /* 0x0000000700027c02 */ /* 0x010fd60008000f00 */
[----:B------:R1:W-:Y:S01]  /*4410*/  @P0 ATOMS.AND RZ, [UR8+0x14], R2 ;  /* 0x00001402ffff098c */ /* 0x0003e2000a800008 */
[----:B--2---:R-:W-:-:S05]  /*4420*/  IMAD.U32 R0, RZ, RZ, UR6 ;  /* 0x00000006ff007e24 */ /* 0x004fca000f8e00ff */
[----:B------:R1:W-:Y:S01]  /*4430*/  @P0 ATOMS.AND RZ, [UR8+0x18], R0 ;  /* 0x00001800ffff098c */ /* 0x0003e2000a800008 */
[----:B------:R-:W-:Y:S05]  /*4440*/  BRA `(.L_x_83) ;  /* 0x0000000000147947 */ /* 0x000fea0003800000 */
.L_x_82:
[----:B------:R-:W-:Y:S02]  /*4450*/  MOV R2, 0x4470 ;  /* 0x0000447000027802 */ /* 0x000fe40000000f00 */
[----:B---3-5:R-:W-:Y:S05]  /*4460*/  CALL.REL.NOINC `($__internal_0_$__cuda_sm10x_tcgen05_guardrail_trap_col_being_dealloced_not_returned_by_alloc) ;  /* 0x0000004400587944 */ /* 0x028fea0003c00000 */
[----:B------:R-:W-:Y:S05]  /*4470*/  BRA `(.L_x_83) ;  /* 0x0000000000087947 */ /* 0x000fea0003800000 */
.L_x_81:
[----:B------:R-:W-:Y:S02]  /*4480*/  MOV R2, 0x44a0 ;  /* 0x000044a000027802 */ /* 0x000fe40000000f00 */
[----:B---3-5:R-:W-:Y:S05]  /*4490*/  CALL.REL.NOINC `($__internal_2_$__cuda_sm10x_tcgen05_guardrail_trap_unallocated_columns_being_dealloced) ;  /* 0x0000004400647944 */ /* 0x028fea0003c00000 */
.L_x_83:
[----:B------:R-:W-:Y:S01]  /*44a0*/  NOP ;  /* 0x0000000000007918 */ /* 0x000fe20000000000 */
[----:B------:R-:W-:Y:S05]  /*44b0*/  EXIT ;  /* 0x000000000000794d */ /* 0x000fea0003800000 */
.L_x_65:
[----:B------:R-:W-:-:S09]  /*44c0*/  UISETP.NE.OR UP0, UPT, UR18, 0x3, !UP3 ;  /* 0x000000031200788c */ /* 0x000fd2000df05670 */
[----:B------:R-:W-:Y:S05]  /*44d0*/  BRA.U UP0, `(.L_x_84) ;  /* 0x0000001100247547 */ /* 0x000fea000b800000 */
[----:B------:R-:W2:Y:S01]  /*44e0*/  LDCU.64 UR4, c[0x0][0x888] ;  /* 0x00011100ff0477ac */ /* 0x000ea20008000a00 */
[----:B------:R-:W3:Y:S01]  /*44f0*/  LDC.64 R12, c[0x0][0x348] ;  /* 0x0000d200ff0c7b82 */ /* 0x000ee20000000a00 */
[----:B------:R-:W-:Y:S02]  /*4500*/  HFMA2 R9, -RZ, RZ, 0, 0 ;  /* 0x00000000ff097431 */ /* 0x000fe400000001ff */
[----:B------:R-:W-:Y:S01]  /*4510*/  IMAD.MOV.U32 R11, RZ, RZ, 0x1 ;  /* 0x00000001ff0b7424 */ /* 0x000fe200078e00ff */
[----:B------:R-:W4:Y:S01]  /*4520*/  LDCU UR37, c[0x0][0x370] ;  /* 0x00006e00ff2577ac */ /* 0x000f220008000800 */
[----:B------:R-:W-:Y:S01]  /*4530*/  IMAD.MOV.U32 R10, RZ, RZ, RZ ;  /* 0x000000ffff0a7224 */ /* 0x000fe200078e00ff */
[----:B------:R-:W-:Y:S01]  /*4540*/  MOV R3, 0x1000 ;  /* 0x0000100000037802 */ /* 0x000fe20000000f00 */
[----:B------:R-:W4:Y:S01]  /*4550*/  LDCU.128 UR32, c[0x0][0xb10] ;  /* 0x00016200ff2077ac */ /* 0x000f220008000c00 */
[----:B------:R-:W1:Y:S01]  /*4560*/  LDCU UR31, c[0x0][0x374] ;  /* 0x00006e80ff1f77ac */ /* 0x000e620008000800 */
[----:B------:R-:W1:Y:S01]  /*4570*/  LDCU.64 UR28, c[0x0][0x890] ;  /* 0x00011200ff1c77ac */ /* 0x000e620008000a00 */
[----:B--2---:R-:W-:Y:S01]  /*4580*/  UISETP.NE.U32.AND UP0, UPT, UR4, URZ, UPT ;  /* 0x000000ff0400728c */ /* 0x004fe2000bf05070 */
[----:B------:R-:W2:Y:S01]  /*4590*/  LDCU UR15, c[0x0][0xb0c] ;  /* 0x00016180ff0f77ac */ /* 0x000ea20008000800 */
[----:B------:R-:W3:Y:S01]  /*45a0*/  LDCU UR41, c[0x0][0xb20] ;  /* 0x00016400ff2977ac */ /* 0x000ee20008000800 */
[----:B------:R-:W3:Y:S01]  /*45b0*/  LDCU UR4, c[0x0][0xb30] ;  /* 0x00016600ff0477ac */ /* 0x000ee20008000800 */
[----:B----4-:R-:W-:-:S02]  /*45c0*/  UIMAD.WIDE.U32 UR6, UR37, UR32, URZ ;  /* 0x00000020250672a5 */ /* 0x010fc4000f8e00ff */
[----:B-1----:R-:W-:Y:S02]  /*45d0*/  UIMAD.WIDE.U32 UR8, UR31, UR35, URZ ;  /* 0x000000231f0872a5 */ /* 0x002fe4000f8e00ff */
[----:B------:R-:W-:Y:S02]  /*45e0*/  UISETP.NE.U32.AND UP6, UPT, UR28, URZ, UPT ;  /* 0x000000ff1c00728c */ /* 0x000fe4000bfc5070 */
[----:B------:R-:W-:Y:S01]  /*45f0*/  UISETP.NE.AND.EX UP5, UPT, UR5, URZ, UPT, UP0 ;  /* 0x000000ff0500728c */ /* 0x000fe2000bfa5300 */
[----:B------:R-:W-:Y:S01]  /*4600*/  UMOV UR24, 0x400 ;  /* 0x0000040000187882 */ /* 0x000fe20000000000 */
[----:B------:R-:W-:Y:S01]  /*4610*/  UISETP.NE.AND UP0, UPT, UR42, 0x1, UPT ;  /* 0x000000012a00788c */ /* 0x000fe2000bf05270 */
[----:B------:R-:W-:Y:S01]  /*4620*/  UMOV UR6, UR7 ;  /* 0x0000000700067c82 */ /* 0x000fe20008000000 */
[----:B------:R-:W-:Y:S01]  /*4630*/  UMOV UR38, UR9 ;  /* 0x0000000900267c82 */ /* 0x000fe20008000000 */
[----:B------:R-:W-:Y:S02]  /*4640*/  USEL UR40, URZ, 0x1, UP4 ;  /* 0x00000001ff287887 */ /* 0x000fe4000a000000 */
[----:B--2---:R-:W-:Y:S01]  /*4650*/  UISETP.NE.AND UP0, UPT, UR15, 0x1, UPT ;  /* 0x000000010f00788c */ /* 0x004fe2000bf05270 */
[----:B------:R-:W-:Y:S01]  /*4660*/  UMOV UR25, URZ ;  /* 0x000000ff00197c82 */ /* 0x000fe20008000000 */
[----:B------:R-:W-:-:S02]  /*4670*/  UPLOP3.LUT UP4, UPT, UPT, UPT, UPT, 0x40, 0x4 ;  /* 0x000000000004789c */ /* 0x000fc40003f8e870 */
[----:B------:R-:W-:Y:S01]  /*4680*/  UISETP.GE.AND UP2, UPT, UR42, 0x1, UPT ;  /* 0x000000012a00788c */ /* 0x000fe2000bf46270 */
[----:B------:R-:W1:Y:S01]  /*4690*/  LDCU.64 UR16, c[0x0][0xb28] ;  /* 0x00016500ff1077ac */ /* 0x000e620008000a00 */
[----:B------:R-:W-:Y:S02]  /*46a0*/  ULEA UR24, UR54, UR24, 0x18 ;  /* 0x0000001836187291 */ /* 0x000fe4000f8ec0ff */
[----:B------:R-:W-:Y:S02]  /*46b0*/  UISETP.NE.AND.EX UP6, UPT, UR29, URZ, UPT, UP6 ;  /* 0x000000ff1d00728c */ /* 0x000fe4000bfc5360 */
[----:B------:R-:W-:Y:S02]  /*46c0*/  USHF.R.U32.HI UR39, URZ, UR33, UR6 ;  /* 0x00000021ff277299 */ /* 0x000fe40008011606 */
[----:B---3--:R-:W-:Y:S02]  /*46d0*/  USHF.R.U32.HI UR38, URZ, UR41, UR38 ;  /* 0x00000029ff267299 */ /* 0x008fe40008011626 */
[----:B------:R-:W-:-:S02]  /*46e0*/  UISETP.NE.AND UP0, UPT, UR34, 0x1, UPT ;  /* 0x000000012200788c */ /* 0x000fc4000bf05270 */
[----:B------:R-:W-:-:S11]  /*46f0*/  UISETP.NE.AND UP3, UPT, UR4, 0x1, UPT ;  /* 0x000000010400788c */ /* 0x000fd6000bf65270 */
.L_x_93:
[C---:B------:R-:W-:Y:S02]  /*4700*/  LEA R8, R10.reuse, UR24, 0x3 ;  /* 0x000000180a087c11 */ /* 0x040fe4000f8e18ff */
[----:B------:R-:W-:Y:S02]  /*4710*/  SHF.L.U32 R0, R9, 0x1f, RZ ;  /* 0x0000001f09007819 */ /* 0x000fe400000006ff */
[----:B------:R-:W-:Y:S02]  /*4720*/  LEA R4, R10, UR24, 0x4 ;  /* 0x000000180a047c11 */ /* 0x000fe4000f8e20ff */
[----:B--2---:R-:W2:Y:S02]  /*4730*/  SYNCS.PHASECHK.TRANS64.TRYWAIT P0, [R8+URZ+0x110], R0 ;  /* 0x00011000080075a7 */ /* 0x004ea400080011ff */
[----:B--2---:R-:W-:Y:S05]  /*4740*/  @!P0 BRA `(.L_x_85) ;  /* 0x0000003c00c48947 */ /* 0x004fea0003800000 */
.L_x_177:
[----:B------:R-:W3:Y:S01]  /*4750*/  LDS.128 R4, [R4+0x1a0] ;  /* 0x0001a00004047984 */ /* 0x000ee20000000c00 */
[----:B------:R-:W-:Y:S01]  /*4760*/  UISETP.GE.AND UP0, UPT, UR42, 0x1, UPT ;  /* 0x000000012a00788c */ /* 0x000fe2000bf06270 */
[----:B------:R-:W-:Y:S01]  /*4770*/  @!PT LDS RZ, [RZ] ;  /* 0x00000000fffff984 */ /* 0x000fe20000000800 */
[----:B------:R-:W-:Y:S01]  /*4780*/  @!PT LDS RZ, [RZ] ;  /* 0x00000000fffff984 */ /* 0x000fe20000000800 */
[----:B------:R-:W-:Y:S01]  /*4790*/  @!PT LDS RZ, [RZ] ;  /* 0x00000000fffff984 */ /* 0x000fe20000000800 */
[----:B------:R-:W-:Y:S01]  /*47a0*/  @!PT LDS RZ, [RZ] ;  /* 0x00000000fffff984 */ /* 0x000fe20000000800 */
[----:B------:R4:W-:Y:S06]  /*47b0*/  MEMBAR.ALL.CTA ;  /* 0x0000000000007992 */ /* 0x0009ec0000008000 */
[----:B----4-:R-:W4:Y:S01]  /*47c0*/  FENCE.VIEW.ASYNC.S ;  /* 0x00000000000073c6 */ /* 0x010f220000000000 */
[----:B---3--:R-:W-:Y:S11]  /*47d0*/  LOP3.LUT P0, RZ, R6, 0x1, RZ, 0xc0, !PT ;  /* 0x0000000106ff7812 */ /* 0x008ff6000780c0ff */
[----:B------:R-:W-:Y:S02]  /*47e0*/  @!UPT UIADD3 URZ, UPT, UPT, URZ, URZ, URZ ;  /* 0x000000fffffff290 */ /* 0x000fe4000fffe0ff */
[----:B----4-:R-:W-:Y:S01]  /*47f0*/  VOTEU.ANY UP2, P0 ;  /* 0x0000000000ff7886 */ /* 0x010fe20000040100 */
[----:B------:R-:W-:Y:S11]  /*4800*/  PLOP3.LUT P0, PT, PT, PT, UP2, 0x80, 0x8 ;  /* 0x000000000008781c */ /* 0x000ff60003f0f028 */
[----:B------:R-:W-:Y:S02]  /*4810*/  @!UPT UIADD3 URZ, UPT, UPT, URZ, URZ, URZ ;  /* 0x000000fffffff290 */ /* 0x000fe4000fffe0ff */
[----:B--2---:R-:W-:Y:S02]  /*4820*/  @P0 SHF.R.U32.HI R0, RZ, 0x10, R5 ;  /* 0x00000010ff000819 */ /* 0x004fe40000011605 */
[----:B------:R-:W-:Y:S02]  /*4830*/  @P0 MOV R2, R4 ;  /* 0x0000000400020202 */ /* 0x000fe40000000f00 */
[----:B------:R-:W-:Y:S01]  /*4840*/  @P0 R2UR UR4, R0 ;  /* 0x00000000000402ca */ /* 0x000fe200000e0000 */
[----:B------:R-:W-:Y:S01]  /*4850*/  VIADD R0, R8, 0x120 ;  /* 0x0000012008007836 */ /* 0x000fe20000000000 */
[----:B------:R-:W-:Y:S02]  /*4860*/  @P0 LOP3.LUT R4, R5, 0xffff, RZ, 0xc0, !PT ;  /* 0x0000ffff05040812 */ /* 0x000fe400078ec0ff */
[----:B------:R-:W-:Y:S02]  /*4870*/  @P0 R2UR UR6, R2 ;  /* 0x00000000020602ca */ /* 0x000fe400000e0000 */
[----:B------:R-:W-:Y:S02]  /*4880*/  PRMT R0, RZ, 0x654, R0 ;  /* 0x00000654ff007816 */ /* 0x000fe40000000000 */
[----:B------:R-:W-:Y:S02]  /*4890*/  @P0 R2UR UR5, R4 ;  /* 0x00000000040502ca */ /* 0x000fe400000e0000 */
[----:B------:R2:W-:Y:S03]  /*48a0*/  SYNCS.ARRIVE.TRANS64.RED.A1T0 RZ, [R0+URZ], RZ ;  /* 0x000000ff00ff79a7 */ /* 0x0005e600081004ff */
[----:B------:R-:W-:Y:S04]  /*48b0*/  @UP2 UMOV UR27, UR4 ;  /* 0x00000004001b2c82 */ /* 0x000fe80008000000 */
[----:B------:R-:W-:Y:S04]  /*48c0*/  @UP2 UMOV UR14, UR6 ;  /* 0x00000006000e2c82 */ /* 0x000fe80008000000 */
[----:B------:R-:W-:Y:S01]  /*48d0*/  @UP2 UMOV UR13, UR5 ;  /* 0x00000005000d2c82 */ /* 0x000fe20008000000 */
[----:B------:R-:W-:Y:S05]  /*48e0*/  BRA.U !UP0, `(.L_x_86) ;  /* 0x0000000108c07547 */ /* 0x000fea000b800000 */
[----:B------:R-:W-:Y:S02]  /*48f0*/  UIMAD.WIDE.U32 UR8, UR13, UR35, URZ ;  /* 0x000000230d0872a5 */ /* 0x000fe4000f8e00ff */
[----:B------:R-:W-:Y:S02]  /*4900*/  UP2UR UR12, UPR, URZ, 0x4 ;  /* 0x00000004ff0c7883 */ /* 0x000fe40008000000 */
[----:B------:R-:W-:Y:S02]  /*4910*/  UISETP.NE.AND UP2, UPT, UR34, 0x1, UPT ;  /* 0x000000012200788c */ /* 0x000fe4000bf45270 */
[----:B------:R-:W-:Y:S02]  /*4920*/  UIMAD.WIDE.U32 UR10, UR14, UR32, URZ ;  /* 0x000000200e0a72a5 */ /* 0x000fe4000f8e00ff */
[----:B------:R-:W-:Y:S02]  /*4930*/  USEL UR4, UR31, UR38, !UP2 ;  /* 0x000000261f047287 */ /* 0x000fe4000d000000 */
[----:B------:R-:W-:Y:S02]  /*4940*/  UISETP.NE.AND UP0, UPT, UR15, 0x1, UPT ;  /* 0x000000010f00788c */ /* 0x000fe4000bf05270 */
[----:B------:R-:W-:Y:S02]  /*4950*/  UP2UR UR22, UPR, URZ, 0x2 ;  /* 0x00000002ff167883 */ /* 0x000fe40008000000 */
[----:B------:R-:W-:Y:S02]  /*4960*/  UISETP.NE.AND UP1, UPT, UR42, 0x1, UPT ;  /* 0x000000012a00788c */ /* 0x000fe4000bf25270 */
[----:B-1----:R-:W-:Y:S02]  /*4970*/  UIMAD.WIDE.U32 UR18, UR4, UR16, URZ ;  /* 0x00000010041272a5 */ /* 0x002fe4000f8e00ff */
[----:B------:R-:W-:Y:S01]  /*4980*/  USEL UR7, UR37, UR39, !UP0 ;  /* 0x0000002725077287 */ /* 0x000fe2000c000000 */
[----:B------:R-:W-:Y:S02]  /*4990*/  UMOV UR5, UR9 ;  /* 0x0000000900057c82 */ /* 0x000fe40008000000 */
[----:B------:R-:W-:Y:S02]  /*49a0*/  USHF.R.U32.HI UR6, URZ, UR41, UR5 ;  /* 0x00000029ff067299 */ /* 0x000fe40008011605 */
[----:B------:R-:W-:Y:S02]  /*49b0*/  UIMAD.WIDE.U32 UR20, UR7, UR16, URZ ;  /* 0x00000010071472a5 */ /* 0x000fe4000f8e00ff */
[----:B------:R-:W-:Y:S02]  /*49c0*/  USEL UR6, UR13, UR6, !UP2 ;  /* 0x000000060d067287 */ /* 0x000fe4000d000000 */
[----:B------:R-:W-:Y:S01]  /*49d0*/  UISETP.NE.AND UP2, UPT, UR12, URZ, UPT ;  /* 0x000000ff0c00728c */ /* 0x000fe2000bf45270 */
[----:B------:R-:W-:Y:S01]  /*49e0*/  UMOV UR5, UR11 ;  /* 0x0000000b00057c82 */ /* 0x000fe20008000000 */
[----:B------:R-:W-:Y:S02]  /*49f0*/  UIMAD.WIDE.U32 UR10, UR6, UR16, URZ ;  /* 0x00000010060a72a5 */ /* 0x000fe4000f8e00ff */
[----:B------:R-:W-:Y:S03]  /*4a00*/  USHF.R.U32.HI UR8, URZ, UR33, UR5 ;  /* 0x00000021ff087299 */ /* 0x000fe60008011605 */
[----:B------:R-:W-:Y:S02]  /*4a10*/  UMOV UR5, UR19 ;  /* 0x0000001300057c82 */ /* 0x000fe40008000000 */
[----:B------:R-:W-:Y:S03]  /*4a20*/  @UP1 USHF.R.U32.HI UR4, URZ, UR17, UR5 ;  /* 0x00000011ff041299 */ /* 0x000fe60008011605 */
[----:B------:R-:W-:Y:S01]  /*4a30*/  UMOV UR5, UR21 ;  /* 0x0000001500057c82 */ /* 0x000fe20008000000 */
[----:B------:R-:W-:Y:S02]  /*4a40*/  UIMAD UR4, UR42, UR4, URZ ;  /* 0x000000042a0472a4 */ /* 0x000fe4000f8e02ff */
[----:B------:R-:W-:Y:S02]  /*4a50*/  @UP1 USHF.R.U32.HI UR7, URZ, UR17, UR5 ;  /* 0x00000011ff071299 */ /* 0x000fe40008011605 */
[----:B------:R-:W-:Y:S02]  /*4a60*/  USEL UR5, UR14, UR8, !UP0 ;  /* 0x000000080e057287 */ /* 0x000fe4000c000000 */
[----:B------:R-:W-:Y:S02]  /*4a70*/  UIMAD UR8, UR42, UR7, URZ ;  /* 0x000000072a0872a4 */ /* 0x000fe4000f8e02ff */
[----:B------:R-:W-:Y:S03]  /*4a80*/  UISETP.GE.AND UP0, UPT, UR6, UR4, UPT ;  /* 0x000000040600728c */ /* 0x000fe6000bf06270 */
[----:B------:R-:W-:Y:S01]  /*4a90*/  UMOV UR4, UR11 ;  /* 0x0000000b00047c82 */ /* 0x000fe20008000000 */
[----:B------:R-:W-:Y:S02]  /*4aa0*/  UISETP.GE.OR UP0, UPT, UR5, UR8, UP0 ;  /* 0x000000080500728c */ /* 0x000fe40008706670 */
[----:B------:R-:W-:Y:S02]  /*4ab0*/  USHF.R.U32.HI UR4, URZ, UR17, UR4 ;  /* 0x00000011ff047299 */ /* 0x000fe40008011604 */
[----:B------:R-:W-:Y:S02]  /*4ac0*/  UIMAD.WIDE.U32 UR8, UR5, UR16, URZ ;  /* 0x00000010050872a5 */ /* 0x000fe4000f8e00ff */
[----:B------:R-:W-:Y:S04]  /*4ad0*/  USEL UR10, UR6, UR4, !UP1 ;  /* 0x00000004060a7287 */ /* 0x000fe8000c800000 */
[----:B------:R-:W-:Y:S01]  /*4ae0*/  UIADD3 UR11, UPT, UPT, -UR10, URZ, URZ ;  /* 0x000000ff0a0b7290 */ /* 0x000fe2000fffe1ff */
[----:B------:R-:W-:Y:S02]  /*4af0*/  @!UP0 UMOV UR4, UR9 ;  /* 0x0000000900048c82 */ /* 0x000fe40008000000 */
[----:B------:R-:W-:Y:S02]  /*4b00*/  @!UP0 USHF.R.U32.HI UR4, URZ, UR17, UR4 ;  /* 0x00000011ff048299 */ /* 0x000fe40008011604 */
[----:B------:R-:W-:Y:S02]  /*4b10*/  UIMAD UR8, UR42, UR11, UR6 ;  /* 0x0000000b2a0872a4 */ /* 0x000fe4000f8e0206 */
[----:B------:R-:W-:Y:S02]  /*4b20*/  @!UP0 USEL UR4, UR5, UR4, !UP1 ;  /* 0x0000000405048287 */ /* 0x000fe4000c800000 */
[----:B------:R-:W-:Y:S02]  /*4b30*/  UISETP.NE.AND UP1, UPT, UR22, URZ, UPT ;  /* 0x000000ff1600728c */ /* 0x000fe4000bf25270 */
[----:B------:R-:W-:Y:S02]  /*4b40*/  @!UP0 UIMAD UR8, UR7, UR8, UR4 ;  /* 0x00000008070882a4 */ /* 0x000fe4000f8e0204 */
[----:B------:R-:W-:Y:S02]  /*4b50*/  @!UP0 UIADD3 UR9, UPT, UPT, UR10, -UR4, URZ ;  /* 0x800000040a098290 */ /* 0x000fe4000fffe0ff */
[----:B------:R-:W-:Y:S02]  /*4b60*/  UIADD3 UR4, UPT, UPT, -UR5, URZ, URZ ;  /* 0x000000ff05047290 */ /* 0x000fe4000fffe1ff */
[----:B------:R-:W-:Y:S02]  /*4b70*/  UIADD3 UR7, UPT, UPT, -UR6, URZ, URZ ;  /* 0x000000ff06077290 */ /* 0x000fe4000fffe1ff */
[----:B------:R-:W-:Y:S02]  /*4b80*/  @!UP0 UIMAD UR6, UR9, UR42, UR5 ;  /* 0x0000002a090682a4 */ /* 0x000fe4000f8e0205 */
[----:B------:R-:W-:Y:S02]  /*4b90*/  UIMAD UR14, UR15, UR4, UR14 ;  /* 0x000000040f0e72a4 */ /* 0x000fe4000f8e020e */
[----:B------:R-:W-:Y:S01]  /*4ba0*/  UIMAD UR13, UR34, UR7, UR13 ;  /* 0x00000007220d72a4 */ /* 0x000fe2000f8e020d */
[----:B------:R-:W-:Y:S02]  /*4bb0*/  @!UP0 UMOV UR5, UR8 ;  /* 0x0000000800058c82 */ /* 0x000fe40008000000 */
[----:B------:R-:W-:Y:S02]  /*4bc0*/  UIMAD UR14, UR5, UR15, UR14 ;  /* 0x0000000f050e72a4 */ /* 0x000fe4000f8e020e */
[----:B------:R-:W-:Y:S11]  /*4bd0*/  UIMAD UR13, UR6, UR34, UR13 ;  /* 0x00000022060d72a4 */ /* 0x000ff6000f8e020d */
[----:B------:R-:W-:Y:S01]  /*4be0*/  @!UPT UIADD3 URZ, UPT, UPT, URZ, URZ, URZ ;  /* 0x000000fffffff290 */ /* 0x000fe2000fffe0ff */
.L_x_86:
[----:B------:R-:W3:Y:S01]  /*4bf0*/  @!UP3 LDCU.128 UR20, c[0x0][0xb10] ;  /* 0x00016200ff14b7ac */ /* 0x000ee20008000c00 */
[----:B------:R-:W-:Y:S04]  /*4c00*/  ISETP.NE.U32.AND P0, PT, RZ, UR28, PT ;  /* 0x0000001cff007c0c */ /* 0x000fe8000bf05070 */
[----:B------:R-:W-:Y:S01]  /*4c10*/  ISETP.NE.AND.EX P0, PT, RZ, UR29, PT, P0 ;  /* 0x0000001dff007c0c */ /* 0x000fe2000bf05300 */
[----:B------:R-:W4:Y:S01]  /*4c20*/  @!UP3 LDCU UR5, c[0x0][0xb0c] ;  /* 0x00016180ff05b7ac */ /* 0x000f220008000800 */
[----:B------:R-:W-:Y:S02]  /*4c30*/  USHF.L.U32 UR11, UR26, 0x6, URZ ;  /* 0x000000061a0b7899 */ /* 0x000fe400080006ff */
[----:B------:R-:W-:Y:S02]  /*4c40*/  USHF.L.U32 UR10, UR30, 0x6, URZ ;  /* 0x000000061e0a7899 */ /* 0x000fe400080006ff */
[----:B---3--:R-:W-:Y:S07]  /*4c50*/  UIMAD.WIDE.U32 UR6, UR14, UR20, URZ ;  /* 0x000000140e0672a5 */ /* 0x008fee000f8e00ff */
[----:B------:R-:W-:Y:S01]  /*4c60*/  @!UP3 UMOV UR4, UR7 ;  /* 0x000000070004bc82 */ /* 0x000fe20008000000 */
[----:B----4-:R-:W-:Y:S02]  /*4c70*/  @!UP3 UISETP.NE.AND UP0, UPT, UR5, 0x1, UPT ;  /* 0x000000010500b88c */ /* 0x010fe4000bf05270 */
[----:B------:R-:W-:Y:S02]  /*4c80*/  @!UP3 USHF.R.U32.HI UR4, URZ, UR21, UR4 ;  /* 0x00000015ff04b299 */ /* 0x000fe40008011604 */
[----:B------:R-:W-:Y:S02]  /*4c90*/  UIMAD.WIDE.U32 UR6, UR13, UR23, URZ ;  /* 0x000000170d0672a5 */ /* 0x000fe4000f8e00ff */
[----:B------:R-:W-:Y:S02]  /*4ca0*/  @!UP3 USEL UR8, UR14, UR4, !UP0 ;  /* 0x000000040e08b287 */ /* 0x000fe4000c000000 */
[----:B------:R-:W-:Y:S03]  /*4cb0*/  @!UP3 UISETP.NE.AND UP0, UPT, UR22, 0x1, UPT ;  /* 0x000000011600b88c */ /* 0x000fe6000bf05270 */
[----:B------:R-:W-:Y:S02]  /*4cc0*/  @!UP3 UMOV UR6, UR7 ;  /* 0x000000070006bc82 */ /* 0x000fe40008000000 */
[----:B------:R-:W3:Y:S02]  /*4cd0*/  @!UP3 LDCU UR4, c[0x0][0xb20] ;  /* 0x00016400ff04b7ac */ /* 0x000ee40008000800 */
[----:B---3--:R-:W-:Y:S04]  /*4ce0*/  @!UP3 USHF.R.U32.HI UR6, URZ, UR4, UR6 ;  /* 0x00000004ff06b299 */ /* 0x008fe80008011606 */
[----:B------:R-:W-:Y:S04]  /*4cf0*/  @!UP3 USEL UR6, UR13, UR6, !UP0 ;  /* 0x000000060d06b287 */ /* 0x000fe8000c000000 */
[----:B------:R-:W-:Y:S02]  /*4d00*/  @!UP3 UIADD3 UR4, UPT, UPT, -UR8, UR6, URZ ;  /* 0x000000060804b290 */ /* 0x000fe4000fffe1ff */
[----:B------:R-:W-:Y:S02]  /*4d10*/  @!UP3 UIADD3 UR6, UPT, UPT, UR8, -UR6, URZ ;  /* 0x800000060806b290 */ /* 0x000fe4000fffe0ff */
[----:B------:R-:W-:Y:S02]  /*4d20*/  @!UP3 UIMAD UR14, UR4, UR5, UR14 ;  /* 0x00000005040eb2a4 */ /* 0x000fe4000f8e020e */
[----:B------:R-:W-:Y:S01]  /*4d30*/  @!UP3 UIMAD UR13, UR6, UR22, UR13 ;  /* 0x00000016060db2a4 */ /* 0x000fe2000f8e020d */
[----:B------:R-:W-:Y:S11]  /*4d40*/  BRA.U UP4, `(.L_x_87) ;  /* 0x0000000104107547 */ /* 0x000ff6000b800000 */
[----:B------:R-:W-:Y:S04]  /*4d50*/  MOV R2, UR40 ;  /* 0x0000002800027c02 */ /* 0x000fe80008000f00 */
[----:B------:R-:W-:Y:S04]  /*4d60*/  SHF.L.U32 R2, R2, 0x1f, RZ ;  /* 0x0000001f02027819 */ /* 0x000fe800000006ff */
[----:B------:R-:W3:Y:S02]  /*4d70*/  SYNCS.PHASECHK.TRANS64.TRYWAIT P1, [UR24+0x108], R2 ;  /* 0x00010802ff0075a7 */ /* 0x000ee40008021118 */
[----:B---3--:R-:W-:Y:S05]  /*4d80*/  @!P1 BRA `(.L_x_88) ;  /* 0x0000003800489947 */ /* 0x008fea0003800000 */
.L_x_87:
[----:B------:R-:W-:Y:S05]  /*4d90*/  BRA.U !UP6, `(.L_x_89) ;  /* 0x000000010e387547 */ /* 0x000fea000b800000 */
[----:B------:R-:W-:Y:S01]  /*4da0*/  UPLOP3.LUT UP1, UPT, UPT, UPT, UP5, 0x80, 0x8 ;  /* 0x000000000008789c */ /* 0x000fe20003f2f050 */
[----:B--2---:R-:W-:Y:S01]  /*4db0*/  HFMA2 R0, -RZ, RZ, 0, 5.9604644775390625e-08 ;  /* 0x00000001ff007431 */ /* 0x004fe200000001ff */
[----:B------:R-:W2:Y:S01]  /*4dc0*/  LDCU.64 UR8, c[0x0][0x358] ;  /* 0x00006b00ff0877ac */ /* 0x000ea20008000a00 */
[----:B------:R-:W-:Y:S03]  /*4dd0*/  IMAD.MOV.U32 R45, RZ, RZ, 0x1 ;  /* 0x00000001ff2d7424 */ /* 0x000fe600078e00ff */
[----:B------:R-:W-:Y:S05]  /*4de0*/  PLOP3.LUT P1, PT, PT, PT, UP1, 0x80, 0x8 ;  /* 0x000000000008781c */ /* 0x000fea0003f2f018 */
[----:B------:R-:W3:Y:S01]  /*4df0*/  @UP1 LDCU.64 UR4, c[0x0][0x888] ;  /* 0x00011100ff0417ac */ /* 0x000ee20008000a00 */
[----:B------:R-:W-:Y:S07]  /*4e00*/  @UP1 UIMAD UR6, UR36, UR28, URZ ;  /* 0x0000001c240612a4 */ /* 0x000fee000f8e02ff */
[----:B------:R-:W-:Y:S01]  /*4e10*/  @!P1 PRMT R45, R0, 0x7610, R45 ;  /* 0x00007610002d9816 */ /* 0x000fe2000000002d */
[----:B---3--:R-:W-:Y:S06]  /*4e20*/  @UP1 UIMAD.WIDE UR4, UR6, 0x4, UR4 ;  /* 0x00000004060418a5 */ /* 0x008fec000f8e0204 */
[----:B-----5:R-:W-:Y:S01]  /*4e30*/  IMAD.U32 R26, RZ, RZ, UR4 ;  /* 0x00000004ff1a7e24 */ /* 0x020fe2000f8e00ff */
[----:B------:R-:W-:Y:S04]  /*4e40*/  MOV R27, UR5 ;  /* 0x00000005001b7c02 */ /* 0x000fe80008000f00 */
[----:B------:R-:W3:Y:S01]  /*4e50*/  @!UP1 LDCU UR4, c[0x0][0x880] ;  /* 0x00011000ff0497ac */ /* 0x000ee20008000800 */
[----:B--2---:R4:W5:Y:S02]  /*4e60*/  @P1 LDG.E R26, desc[UR8][R26.64] ;  /* 0x000000081a1a1981 */ /* 0x004964000c1e1900 */
[----:B---34-:R-:W-:Y:S07]  /*4e70*/  @!P1 IMAD.U32 R26, RZ, RZ, UR4 ;  /* 0x00000004ff1a9e24 */ /* 0x018fee000f8e00ff */
.L_x_89:
[----:B-----5:R-:W-:Y:S01]  /*4e80*/  @!P0 FSETP.EQ.AND P2, PT, R26, RZ, PT ;  /* 0x000000ff1a00820b */ /* 0x020fe20003f42000 */
[----:B------:R-:W-:Y:S01]  /*4e90*/  @!UPT UIADD3 URZ, UPT, UPT, URZ, URZ, URZ ;  /* 0x000000fffffff290 */ /* 0x000fe2000fffe0ff */
[----:B------:R-:W-:Y:S11]  /*4ea0*/  @!P0 BRA `(.L_x_90) ;  /* 0x0000000000148947 */ /* 0x000ff60003800000 */
[----:B------:R-:W-:Y:S02]  /*4eb0*/  LOP3.LUT P0, RZ, R45, 0xff, RZ, 0xc0, !PT ;  /* 0x000000ff2dff7812 */ /* 0x000fe4000780c0ff */
[----:B------:R-:W-:Y:S04]  /*4ec0*/  PLOP3.LUT P2, PT, PT, PT, UP1, 0x80, 0x8 ;  /* 0x000000000008781c */ /* 0x000fe80003f4f018 */
[----:B------:R-:W-:Y:S07]  /*4ed0*/  PLOP3.LUT P2, PT, P2, PT, PT, 0x8, 0x80 ;  /* 0x000000000080781c */ /* 0x000fee000174e170 */
[----:B------:R-:W-:Y:S11]  /*4ee0*/  @P0 FSETP.EQ.AND P2, PT, R26, RZ, PT ;  /* 0x000000ff1a00020b */ /* 0x000ff60003f42000 */
[----:B------:R-:W-:Y:S02]  /*4ef0*/  @!UPT UIADD3 URZ, UPT, UPT, URZ, URZ, URZ ;  /* 0x000000fffffff290 */ /* 0x000fe4000fffe0ff */
.L_x_90:
[----:B------:R-:W-:Y:S01]  /*4f00*/  ULEA UR4, UR25, UR24, 0x3 ;  /* 0x0000001819047291 */ /* 0x000fe2000f8e18ff */
[----:B--2---:R-:W-:Y:S02]  /*4f10*/  SHF.L.U32 R2, R11, 0x1f, RZ ;  /* 0x0000001f0b027819 */ /* 0x004fe400000006ff */
[----:B------:R-:W-:Y:S04]  /*4f20*/  ELECT P1, URZ, PT ;  /* 0x0000000000ff782f */ /* 0x000fe80003820000 */
[----:B------:R-:W-:Y:S02]  /*4f30*/  PLOP3.LUT P1, PT, P2, P1, PT, 0xf2, 0x2f ;  /* 0x00000000002f781c */ /* 0x000fe40001723e72 */
[----:B------:R-:W2:Y:S02]  /*4f40*/  SYNCS.PHASECHK.TRANS64.TRYWAIT P0, [UR4+0xe8], R2 ;  /* 0x0000e802ff0075a7 */ /* 0x000ea40008001104 */
[----:B--2---:R-:W-:Y:S09]  /*4f50*/  @!P0 BRA `(.L_x_91) ;  /* 0x0000003400ec8947 */ /* 0x004ff20003800000 */
.L_x_180:
[----:B------:R-:W-:Y:S01]  /*4f60*/  VOTEU.ALL UP0, P1 ;  /* 0x0000000000ff7886 */ /* 0x000fe20000800000 */
[----:B--2---:R-:W-:Y:S01]  /*4f70*/  @!P1 IADD3 R2, P0, PT, R12, 0x580, RZ ;  /* 0x000005800c029810 */ /* 0x004fe20007f1e0ff */
[----:B------:R-:W-:Y:S01]  /*4f80*/  UIADD3 UR9, UPT, UPT, UR4, 0xd0, URZ ;  /* 0x000000d004097890 */ /* 0x000fe2000fffe0ff */
[----:B------:R-:W-:Y:S01]  /*4f90*/  VIADD R10, R10, 0x1 ;  /* 0x000000010a0a7836 */ /* 0x000fe20000000000 */
[----:B------:R-:W-:Y:S01]  /*4fa0*/  UMOV UR22, 0x0 ;  /* 0x0000000000167882 */ /* 0x000fe20000000000 */
[----:B------:R-:W-:Y:S01]  /*4fb0*/  @!UP0 ULEA UR5, UR25, UR24, 0xc ;  /* 0x0000001819058291 */ /* 0x000fe2000f8e60ff */
[----:B------:R-:W-:Y:S01]  /*4fc0*/  @!P1 IMAD.X R0, RZ, RZ, R13, P0 ;  /* 0x000000ffff009224 */ /* 0x000fe200000e060d */
[----:B------:R-:W-:Y:S01]  /*4fd0*/  @!P1 R2UR UR7, R2 ;  /* 0x00000000020792ca */ /* 0x000fe200000e0000 */
[----:B------:R-:W-:Y:S01]  /*4fe0*/  @!P1 IMAD.MOV.U32 R2, RZ, RZ, 0x1000 ;  /* 0x00001000ff029424 */ /* 0x000fe200078e00ff */
[----:B------:R-:W-:Y:S02]  /*4ff0*/  @!UP0 UIADD3 UR8, UPT, UPT, UR5, 0x200, URZ ;  /* 0x0000020005088890 */ /* 0x000fe4000fffe0ff */
[----:B------:R-:W-:Y:S01]  /*5000*/  UIADD3 UR5, UPT, UPT, UR25, 0x1, URZ ;  /* 0x0000000119057890 */ /* 0x000fe2000fffe0ff */
[----:B------:R-:W-:Y:S01]  /*5010*/  UMOV UR23, 0x10000000 ;  /* 0x1000000000177882 */ /* 0x000fe20000000000 */
[----:B------:R-:W-:Y:S02]  /*5020*/  UMOV UR12, UR36 ;  /* 0x00000024000c7c82 */ /* 0x000fe40008000000 */
[----:B------:R-:W-:Y:S04]  /*5030*/  UISETP.NE.AND UP0, UPT, UR5, 0x3, UPT ;  /* 0x000000030500788c */ /* 0x000fe8000bf05270 */
[----:B------:R-:W-:Y:S01]  /*5040*/  USEL UR6, UR5, URZ, UP0 ;  /* 0x000000ff05067287 */ /* 0x000fe20008000000 */
[----:B------:R-:W-:Y:S01]  /*5050*/  @!P1 R2UR UR5, R0 ;  /* 0x00000000000592ca */ /* 0x000fe200000e0000 */
[----:B------:R-:W-:Y:S01]  /*5060*/  IMAD.U32 R4, RZ, RZ, UR7 ;  /* 0x00000007ff047e24 */ /* 0x000fe2000f8e00ff */
[----:B------:R-:W-:Y:S02]  /*5070*/  USEL UR20, URZ, 0x1, UP0 ;  /* 0x00000001ff147887 */ /* 0x000fe40008000000 */
[----:B------:R-:W-:Y:S01]  /*5080*/  VOTEU.ALL UP0, P1 ;  /* 0x0000000000ff7886 */ /* 0x000fe20000800000 */
[----:B------:R-:W-:Y:S01]  /*5090*/  UPRMT UR7, UR54, 0x654, UR9 ;  /* 0x0000065436077896 */ /* 0x000fe20008000009 */
[----:B------:R-:W-:Y:S02]  /*50a0*/  @!P1 R2UR UR18, R4 ;  /* 0x00000000041292ca */ /* 0x000fe400000e0000 */
[----:B------:R-:W-:Y:S04]  /*50b0*/  LOP3.LUT R11, R11, UR20, RZ, 0x3c, !PT ;  /* 0x000000140b0b7c12 */ /* 0x000fe8000f8e3cff */
[----:B------:R-:W-:Y:S01]  /*50c0*/  SHF.L.U32 R0, R11, 0x1f, RZ ;  /* 0x0000001f0b007819 */ /* 0x000fe200000006ff */
[----:B------:R-:W-:Y:S01]  /*50d0*/  IMAD.U32 R5, RZ, RZ, UR5 ;  /* 0x00000005ff057e24 */ /* 0x000fe2000f8e00ff */
[----:B------:R-:W-:Y:S04]  /*50e0*/  ULEA UR5, UR6, UR24, 0x3 ;  /* 0x0000001806057291 */ /* 0x000fe8000f8e18ff */
[----:B------:R-:W-:Y:S11]  /*50f0*/  @!P1 R2UR UR19, R5 ;  /* 0x00000000051392ca */ /* 0x000ff600000e0000 */
[----:B------:R-:W-:Y:S02]  /*5100*/  @!UPT UIADD3 URZ, UPT, UPT, URZ, URZ, URZ ;  /* 0x000000fffffff290 */ /* 0x000fe4000fffe0ff */
[----:B------:R2:W-:Y:S01]  /*5110*/  @!UP0 UTMALDG.3D [UR8], [UR18], desc[UR22] ;  /* 0x00001608120085b4 */ /* 0x0005e20008011000 */
[----:B------:R2:W-:Y:S01]  /*5120*/  @!P1 SYNCS.ARRIVE.TRANS64.RED.A0TR RZ, [UR4+0xd0], R2 ;  /* 0x0000d002ffff99a7 */ /* 0x0005e20008300404 */
[----:B------:R-:W-:Y:S01]  /*5130*/  SYNCS.ARRIVE.TRANS64.RED.A1T0 RZ, [UR7], RZ ;  /* 0x000000ffffff79a7 */ /* 0x000fe20008100407 */
[----:B------:R-:W3:Y:S02]  /*5140*/  SYNCS.PHASECHK.TRANS64.TRYWAIT P0, [UR5+0xe8], R0 ;  /* 0x0000e800ff0075a7 */ /* 0x000ee40008001105 */
[----:B--23--:R-:W-:Y:S05]  /*5150*/  @!P0 BRA `(.L_x_92) ;  /* 0x0000003400848947 */ /* 0x00cfea0003800000 */
.L_x_182:
[----:B------:R-:W-:Y:S01]  /*5160*/  UIADD3 UR9, UPT, UPT, UR5, 0xd0, URZ ;  /* 0x000000d005097890 */ /* 0x000fe2000fffe0ff */
[----:B--2---:R-:W-:Y:S01]  /*5170*/  @!P1 IADD3 R2, P0, PT, R12, 0x580, RZ ;  /* 0x000005800c029810 */ /* 0x004fe20007f1e0ff */
[----:B------:R-:W-:Y:S01]  /*5180*/  UPLOP3.LUT UP4, UPT, UPT, UPT, UPT, 0x80, 0x8 ;  /* 0x000000000008789c */ /* 0x000fe20003f8f070 */
[----:B------:R-:W-:Y:S01]  /*5190*/  R2UR UR22, R47 ;  /* 0x000000002f1672ca */ /* 0x000fe200000e0000 */
[----:B------:R-:W-:Y:S01]  /*51a0*/  UMOV UR20, 0x0 ;  /* 0x0000000000147882 */ /* 0x000fe20000000000 */
[----:B------:R-:W-:Y:S01]  /*51b0*/  UMOV UR21, 0x10000000 ;  /* 0x1000000000157882 */ /* 0x000fe20000000000 */
[----:B------:R-:W-:Y:S01]  /*51c0*/  UMOV UR12, UR36 ;  /* 0x00000024000c7c82 */ /* 0x000fe20008000000 */
[----:B------:R-:W-:Y:S01]  /*51d0*/  VOTEU.ALL UP0, P1 ;  /* 0x0000000000ff7886 */ /* 0x000fe20000800000 */
[----:B------:R-:W-:Y:S01]  /*51e0*/  @!P1 IMAD.X R0, RZ, RZ, R13, P0 ;  /* 0x000000ffff009224 */ /* 0x000fe200000e060d */
[----:B------:R-:W-:Y:S01]  /*51f0*/  R2UR UR19, R48 ;  /* 0x00000000301372ca */ /* 0x000fe200000e0000 */
[----:B------:R-:W-:Y:S01]  /*5200*/  UMOV UR36, UR27 ;  /* 0x0000001b00247c82 */ /* 0x000fe20008000000 */
[C---:B------:R-:W-:Y:S01]  /*5210*/  ISETP.NE.AND P0, PT, R10.reuse, 0x2, PT ;  /* 0x000000020a00780c */ /* 0x040fe20003f05270 */
[----:B------:R-:W-:Y:S02]  /*5220*/  @!UP0 ULEA UR4, UR6, UR24, 0xc ;  /* 0x0000001806048291 */ /* 0x000fe4000f8e60ff */
[----:B------:R-:W-:Y:S01]  /*5230*/  @!UP0 UIADD3 UR10, UPT, UPT, UR10, 0x20, URZ ;  /* 0x000000200a0a8890 */ /* 0x000fe2000fffe0ff */
[----:B------:R-:W-:Y:S01]  /*5240*/  SEL R10, R10, RZ, P0 ;  /* 0x000000ff0a0a7207 */ /* 0x000fe20000000000 */
[----:B------:R-:W-:Y:S02]  /*5250*/  @!UP0 UIADD3 UR8, UPT, UPT, UR4, 0x200, URZ ;  /* 0x0000020004088890 */ /* 0x000fe4000fffe0ff */
[----:B------:R-:W-:Y:S01]  /*5260*/  UIADD3 UR4, UPT, UPT, UR6, 0x1, URZ ;  /* 0x0000000106047890 */ /* 0x000fe2000fffe0ff */
[----:B------:R-:W-:Y:S01]  /*5270*/  @!P1 R2UR UR6, R2 ;  /* 0x00000000020692ca */ /* 0x000fe200000e0000 */
[----:B------:R-:W-:Y:S02]  /*5280*/  UIADD3 UR30, UPT, UPT, UR13, UR22, URZ ;  /* 0x000000160d1e7290 */ /* 0x000fe4000fffe0ff */
[----:B------:R-:W-:Y:S02]  /*5290*/  UISETP.NE.AND UP0, UPT, UR4, 0x3, UPT ;  /* 0x000000030400788c */ /* 0x000fe4000bf05270 */
[----:B------:R-:W-:Y:S02]  /*52a0*/  UIADD3 UR26, UPT, UPT, UR14, UR19, URZ ;  /* 0x000000130e1a7290 */ /* 0x000fe4000fffe0ff */
[----:B------:R-:W-:Y:S01]  /*52b0*/  USEL UR25, UR4, URZ, UP0 ;  /* 0x000000ff04197287 */ /* 0x000fe20008000000 */
[----:B------:R-:W-:Y:S01]  /*52c0*/  @!P1 R2UR UR4, R0 ;  /* 0x00000000000492ca */ /* 0x000fe200000e0000 */
[----:B------:R-:W-:Y:S01]  /*52d0*/  USEL UR18, URZ, 0x1, UP0 ;  /* 0x00000001ff127887 */ /* 0x000fe20008000000 */
[----:B------:R-:W-:Y:S01]  /*52e0*/  SEL R0, RZ, 0x1, P0 ;  /* 0x00000001ff007807 */ /* 0x000fe20000000000 */
[----:B------:R-:W-:Y:S02]  /*52f0*/  VOTEU.ALL UP0, P1 ;  /* 0x0000000000ff7886 */ /* 0x000fe40000800000 */
[----:B------:R-:W-:Y:S01]  /*5300*/  IMAD.U32 R4, RZ, RZ, UR6 ;  /* 0x00000006ff047e24 */ /* 0x000fe2000f8e00ff */
[----:B------:R-:W-:Y:S02]  /*5310*/  LOP3.LUT R9, R9, R0, RZ, 0x3c, !PT ;  /* 0x0000000009097212 */ /* 0x000fe400078e3cff */
[----:B------:R-:W-:Y:S02]  /*5320*/  LOP3.LUT R11, R11, UR18, RZ, 0x3c, !PT ;  /* 0x000000120b0b7c12 */ /* 0x000fe4000f8e3cff */
[----:B------:R-:W-:Y:S03]  /*5330*/  @!P1 R2UR UR6, R4 ;  /* 0x00000000040692ca */ /* 0x000fe600000e0000 */
[----:B------:R-:W-:Y:S01]  /*5340*/  IMAD.U32 R5, RZ, RZ, UR4 ;  /* 0x00000004ff057e24 */ /* 0x000fe2000f8e00ff */
[----:B------:R-:W-:Y:S04]  /*5350*/  UPRMT UR4, UR54, 0x654, UR9 ;  /* 0x0000065436047896 */ /* 0x000fe80008000009 */
[----:B------:R-:W-:Y:S11]  /*5360*/  @!P1 R2UR UR7, R5 ;  /* 0x00000000050792ca */ /* 0x000ff600000e0000 */
[----:B------:R-:W-:Y:S02]  /*5370*/  @!UPT UIADD3 URZ, UPT, UPT, URZ, URZ, URZ ;  /* 0x000000fffffff290 */ /* 0x000fe4000fffe0ff */
[----:B------:R2:W-:Y:S01]  /*5380*/  @!UP0 UTMALDG.3D [UR8], [UR6], desc[UR20] ;  /* 0x00001408060085b4 */ /* 0x0005e20008011000 */
[----:B------:R2:W-:Y:S01]  /*5390*/  @!P1 SYNCS.ARRIVE.TRANS64.RED.A0TR RZ, [UR5+0xd0], R3 ;  /* 0x0000d003ffff99a7 */ /* 0x0005e20008300405 */
[----:B------:R-:W-:Y:S01]  /*53a0*/  SYNCS.ARRIVE.TRANS64.RED.A1T0 RZ, [UR4], RZ ;  /* 0x000000ffffff79a7 */ /* 0x000fe20008100404 */
[----:B------:R-:W-:Y:S05]  /*53b0*/  BRA.U UP2, `(.L_x_93) ;  /* 0xfffffff102d07547 */ /* 0x000fea000b83ffff */
[----:B------:R-:W-:Y:S01]  /*53c0*/  UIADD3 UR24, UPT, UPT, UR24, 0xe8, URZ ;  /* 0x000000e818187890 */ /* 0x000fe2000fffe0ff */
[----:B------:R-:W-:-:S03]  /*53d0*/  SHF.L.U32 R2, R11, 0x1f, RZ ;  /* 0x0000001f0b027819 */ /* 0x000fc600000006ff */
[----:B------:R-:W-:-:S09]  /*53e0*/  ULEA UR4, UR25, UR24, 0x3 ;  /* 0x0000001819047291 */ /* 0x000fd2000f8e18ff */
[----:B------:R-:W3:Y:S02]  /*53f0*/  SYNCS.PHASECHK.TRANS64.TRYWAIT P0, [UR4], R2 ;  /* 0x00000002ff0075a7 */ /* 0x000ee40008001104 */
[----:B---3--:R-:W-:Y:S05]  /*5400*/  @!P0 BRA `(.L_x_94) ;  /* 0x0000003000f08947 */ /* 0x008fea0003800000 */
.L_x_184:
[----:B------:R-:W-:-:S04]  /*5410*/  UIADD3 UR4, UPT, UPT, UR25, 0x1, URZ ;  /* 0x0000000119047890 */ /* 0x000fc8000fffe0ff */
[----:B------:R-:W-:-:S04]  /*5420*/  UISETP.NE.AND UP0, UPT, UR4, 0x3, UPT ;  /* 0x000000030400788c */ /* 0x000fc8000bf05270 */
[----:B--2---:R-:W-:Y:S02]  /*5430*/  USEL UR6, URZ, 0x1, UP0 ;  /* 0x00000001ff067887 */ /* 0x004fe40008000000 */
[----:B------:R-:W-:-:S04]  /*5440*/  USEL UR4, UR4, URZ, UP0 ;  /* 0x000000ff04047287 */ /* 0x000fc80008000000 */
[----:B------:R-:W-:Y:S01]  /*5450*/  ULEA UR5, UR4, UR24, 0x3 ;  /* 0x0000001804057291 */ /* 0x000fe2000f8e18ff */
[----:B------:R-:W-:-:S04]  /*5460*/  LOP3.LUT R11, R11, UR6, RZ, 0x3c, !PT ;  /* 0x000000060b0b7c12 */ /* 0x000fc8000f8e3cff */
[----:B---3--:R-:W-:-:S04]  /*5470*/  SHF.L.U32 R2, R11, 0x1f, RZ ;  /* 0x0000001f0b027819 */ /* 0x008fc800000006ff */
[----:B------:R-:W2:Y:S02]  /*5480*/  SYNCS.PHASECHK.TRANS64.TRYWAIT P0, [UR5], R2 ;  /* 0x00000002ff0075a7 */ /* 0x000ea40008001105 */
[----:B--2---:R-:W-:Y:S05]  /*5490*/  @!P0 BRA `(.L_x_95) ;  /* 0x0000003000e48947 */ /* 0x004fea0003800000 */
.L_x_186:
[----:B------:R-:W-:-:S04]  /*54a0*/  UIADD3 UR4, UPT, UPT, UR4, 0x1, URZ ;  /* 0x0000000104047890 */ /* 0x000fc8000fffe0ff */
[----:B------:R-:W-:-:S04]  /*54b0*/  UISETP.NE.AND UP0, UPT, UR4, 0x3, UPT ;  /* 0x000000030400788c */ /* 0x000fc8000bf05270 */
[----:B------:R-:W-:Y:S02]  /*54c0*/  USEL UR5, URZ, 0x1, UP0 ;  /* 0x00000001ff057887 */ /* 0x000fe40008000000 */
[----:B------:R-:W-:-:S04]  /*54d0*/  USEL UR4, UR4, URZ, UP0 ;  /* 0x000000ff04047287 */ /* 0x000fc80008000000 */
[----:B------:R-:W-:Y:S01]  /*54e0*/  ULEA UR4, UR4, UR24, 0x3 ;  /* 0x0000001804047291 */ /* 0x000fe2000f8e18ff */
[----:B--2---:R-:W-:-:S04]  /*54f0*/  LOP3.LUT R2, R11, UR5, RZ, 0x3c, !PT ;  /* 0x000000050b027c12 */ /* 0x004fc8000f8e3cff */
[----:B------:R-:W-:Y:S01]  /*5500*/  SHF.L.U32 R2, R2, 0x1f, RZ ;  /* 0x0000001f02027819 */ /* 0x000fe200000006ff */
[----:B------:R-:W-:-:S07]  /*5510*/  IMAD.U32 R0, RZ, RZ, UR4 ;  /* 0x00000004ff007e24 */ /* 0x000fce000f8e00ff */
.L_x_96:
[----:B--2---:R2:W3:Y:S02]  /*5520*/  SYNCS.PHASECHK.TRANS64.TRYWAIT P0, [R0+URZ], R2 ;  /* 0x00000002000075a7 */ /* 0x0044e400080011ff */
[----:B---3--:R-:W-:Y:S05]  /*5530*/  @!P0 NANOSLEEP.SYNCS 0x989680 ;  /* 0x009896800000895d */ /* 0x008fea0003900000 */
[----:B------:R-:W3:Y:S02]  /*5540*/  @!P0 SYNCS.PHASECHK.TRANS64 P0, [R0+URZ], R2 ;  /* 0x00000002000085a7 */ /* 0x000ee400080010ff */
[----:B-1-3--:R-:W-:Y:S05]  /*5550*/  @P0 EXIT ;  /* 0x000000000000094d */ /* 0x00afea0003800000 */
[----:B------:R-:W-:Y:S05]  /*5560*/  BRA `(.L_x_96) ;  /* 0xfffffffc00ec7947 */ /* 0x000fea000383ffff */
.L_x_84:
[----:B------:R-:W-:-:S06]  /*5570*/  UISETP.GE.AND UP0, UPT, UR18, 0x4, UPT ;  /* 0x000000041200788c */ /* 0x000fcc000bf06270 */
[----:B------:R-:W-:-:S13]  /*5580*/  PLOP3.LUT P0, PT, PT, PT, UP0, 0x80, 0x8 ;  /* 0x000000000008781c */ /* 0x000fda0003f0f008 */
[----:B-1----:R-:W-:Y:S05]  /*5590*/  @!P0 EXIT ;  /* 0x000000000000894d */ /* 0x002fea0003800000 */
[----:B------:R-:W-:Y:S01]  /*55a0*/  BAR.SYNC.DEFER_BLOCKING 0x6, 0xa0 ;  /* 0x0182800000007b1d */ /* 0x000fe20000010000 */
[C---:B------:R-:W-:Y:S01]  /*55b0*/  IMAD.SHL.U32 R3, R55.reuse, 0x20, RZ ;  /* 0x0000002037037824 */ /* 0x040fe200078e00ff */
[C---:B------:R-:W-:Y:S01]  /*55c0*/  LOP3.LUT P0, RZ, R55.reuse, 0x4, RZ, 0xc0, !PT ;  /* 0x0000000437ff7812 */ /* 0x040fe2000780c0ff */
[C---:B------:R-:W-:Y:S01]  /*55d0*/  IMAD.SHL.U32 R2, R55.reuse, 0x10, RZ ;  /* 0x0000001037027824 */ /* 0x040fe200078e00ff */
[----:B------:R-:W-:Y:S01]  /*55e0*/  CS2R R52, SRZ ;  /* 0x0000000000347805 */ /* 0x000fe2000001ff00 */
[----:B------:R-:W-:Y:S01]  /*55f0*/  IMAD.SHL.U32 R44, R55, 0x4, RZ ;  /* 0x00000004372c7824 */ /* 0x000fe200078e00ff */
[----:B------:R-:W-:Y:S01]  /*5600*/  UMOV UR44, 0x400 ;  /* 0x00000400002c7882 */ /* 0x000fe20000000000 */
[----:B------:R-:W1:Y:S01]  /*5610*/  LDCU.64 UR4, c[0x0][0x890] ;  /* 0x00011200ff0477ac */ /* 0x000e620008000a00 */
[----:B------:R-:W2:Y:S01]  /*5620*/  LDC.64 R42, c[0x0][0x8b0] ;  /* 0x00022c00ff2a7b82 */ /* 0x000ea20000000a00 */
[----:B------:R-:W-:Y:S01]  /*5630*/  LOP3.LUT R4, R3, 0xc0, RZ, 0xc0, !PT ;  /* 0x000000c003047812 */ /* 0x000fe200078ec0ff */
[----:B------:R-:W-:Y:S01]  /*5640*/  IMAD.U32 R23, R55, 0x10000, RZ ;  /* 0x0001000037177824 */ /* 0x000fe200078e00ff */
[----:B------:R-:W-:Y:S01]  /*5650*/  ULEA UR44, UR54, UR44, 0x18 ;  /* 0x0000002c362c7291 */ /* 0x000fe2000f8ec0ff */
[----:B------:R-:W-:Y:S01]  /*5660*/  LOP3.LUT R2, R2, 0x600, RZ, 0xc0, !PT ;  /* 0x0000060002027812 */ /* 0x000fe200078ec0ff */
[----:B------:R-:W-:Y:S01]  /*5670*/  IMAD.MOV.U32 R54, RZ, RZ, 0x10 ;  /* 0x00000010ff367424 */ /* 0x000fe200078e00ff */
[----:B------:R-:W-:Y:S01]  /*5680*/  LOP3.LUT R44, R4, 0x18, R44, 0xf8, !PT ;  /* 0x00000018042c7812 */ /* 0x000fe200078ef82c */
[----:B------:R-:W-:Y:S01]  /*5690*/  IMAD.MOV.U32 R22, RZ, RZ, RZ ;  /* 0x000000ffff167224 */ /* 0x000fe200078e00ff */
[----:B------:R-:W3:Y:S01]  /*56a0*/  LDC.64 R40, c[0x0][0x8a8] ;  /* 0x00022a00ff287b82 */ /* 0x000ee20000000a00 */
[----:B------:R-:W-:Y:S01]  /*56b0*/  SHF.R.U32.HI R4, RZ, 0x1, R55 ;  /* 0x00000001ff047819 */ /* 0x000fe20000011637 */
[----:B------:R-:W-:Y:S01]  /*56c0*/  IMAD.MOV.U32 R51, RZ, RZ, RZ ;  /* 0x000000ffff337224 */ /* 0x000fe200078e00ff */
[----:B------:R-:W-:Y:S01]  /*56d0*/  LOP3.LUT R2, R2, 0x20, R3, 0xf8, !PT ;  /* 0x0000002002027812 */ /* 0x000fe200078ef803 */
[----:B------:R-:W4:Y:S01]  /*56e0*/  LDCU UR63, c[0x0][0x370] ;  /* 0x00006e00ff3f77ac */ /* 0x000f220008000800 */
[----:B------:R-:W-:-:S02]  /*56f0*/  LOP3.LUT R23, R23, 0x600000, RZ, 0xc0, !PT ;  /* 0x0060000017177812 */ /* 0x000fc400078ec0ff */
[----:B------:R-:W-:Y:S01]  /*5700*/  LOP3.LUT R44, R44, 0x8, R4, 0x78, !PT ;  /* 0x000000082c2c7812 */ /* 0x000fe200078e7804 */
[----:B------:R-:W4:Y:S01]  /*5710*/  LDS R0, [UR44+0x1c0] ;  /* 0x0001c02cff007984 */ /* 0x000f220008000800 */
[----:B-1----:R-:W-:Y:S01]  /*5720*/  IMAD.U32 R57, RZ, RZ, UR4 ;  /* 0x00000004ff397e24 */ /* 0x002fe2000f8e00ff */
[----:B------:R-:W-:Y:S01]  /*5730*/  UIADD3 UR4, UPT, UPT, UR44, 0x200, URZ ;  /* 0x000002002c047890 */ /* 0x000fe2000fffe0ff */
[----:B------:R-:W-:Y:S01]  /*5740*/  LOP3.LUT R2, R2, 0x100, R3, 0xf8, !PT ;  /* 0x0000010002027812 */ /* 0x000fe200078ef803 */
[----:B------:R-:W-:Y:S01]  /*5750*/  IMAD.U32 R56, RZ, RZ, UR5 ;  /* 0x00000005ff387e24 */ /* 0x000fe2000f8e00ff */
[----:B------:R-:W-:Y:S01]  /*5760*/  LOP3.LUT R55, R55, 0x60, RZ, 0xc0, !PT ;  /* 0x0000006037377812 */ /* 0x000fe200078ec0ff */
[----:B------:R-:W1:Y:S01]  /*5770*/  LDCU UR43, c[0x0][0xb0c] ;  /* 0x00016180ff2b77ac */ /* 0x000e620008000800 */
[----:B------:R-:W-:Y:S01]  /*5780*/  LOP3.LUT R44, R2, R44, RZ, 0xfc, !PT ;  /* 0x0000002c022c7212 */ /* 0x000fe200078efcff */
[----:B------:R-:W-:Y:S01]  /*5790*/  IMAD.U32 R59, RZ, RZ, UR4 ;  /* 0x00000004ff3b7e24 */ /* 0x000fe2000f8e00ff */
[----:B------:R-:W-:Y:S01]  /*57a0*/  SEL R54, R54, 0xfffffff0, !P0 ;  /* 0xfffffff036367807 */ /* 0x000fe20004000000 */
[----:B------:R-:W1:Y:S01]  /*57b0*/  LDCU UR39, c[0x0][0xb30] ;  /* 0x00016600ff2777ac */ /* 0x000e620008000800 */
[----:B------:R-:W1:Y:S01]  /*57c0*/  LDCU.64 UR60, c[0x0][0x888] ;  /* 0x00011100ff3c77ac */ /* 0x000e620008000a00 */
[----:B------:R-:W1:Y:S01]  /*57d0*/  LDCU.64 UR40, c[0x0][0xb28] ;  /* 0x00016500ff2877ac */ /* 0x000e620008000a00 */
[----:B------:R-:W1:Y:S01]  /*57e0*/  LDCU.128 UR56, c[0x0][0xb10] ;  /* 0x00016200ff3877ac */ /* 0x000e620008000c00 */
[----:B------:R-:W1:Y:S01]  /*57f0*/  LDCU UR62, c[0x0][0x374] ;  /* 0x00006e80ff3e77ac */ /* 0x000e620008000800 */
[----:B------:R-:W-:Y:S01]  /*5800*/  UMOV UR55, 0x1 ;  /* 0x0000000100377882 */ /* 0x000fe20000000000 */
[----:B------:R-:W-:Y:S01]  /*5810*/  UMOV UR46, URZ ;  /* 0x000000ff002e7c82 */ /* 0x000fe20008000000 */
[----:B------:R-:W-:Y:S01]  /*5820*/  UMOV UR53, URZ ;  /* 0x000000ff00357c82 */ /* 0x000fe20008000000 */
[----:B------:R-:W-:Y:S01]  /*5830*/  UMOV UR52, URZ ;  /* 0x000000ff00347c82 */ /* 0x000fe20008000000 */
[----:B-1234-:R-:W-:-:S07]  /*5840*/  IMAD.IADD R23, R0, 0x1, R23 ;  /* 0x0000000100177824 */ /* 0x01efce00078e0217 */
.L_x_127:
[C---:B------:R-:W-:Y:S02]  /*5850*/  LEA R0, R51.reuse, UR44, 0x3 ;  /* 0x0000002c33007c11 */ /* 0x040fe4000f8e18ff */
[----:B------:R-:W-:Y:S02]  /*5860*/  SHF.L.U32 R2, R52, 0x1f, RZ ;  /* 0x0000001f34027819 */ /* 0x000fe400000006ff */
[----:B-1----:R-:W-:Y:S02]  /*5870*/  LEA R4, R51, UR44, 0x4 ;  /* 0x0000002c33047c11 */ /* 0x002fe4000f8e20ff */
[----:B------:R-:W1:Y:S02]  /*5880*/  SYNCS.PHASECHK.TRANS64.TRYWAIT P0, [R0+URZ+0x110], R2 ;  /* 0x00011002000075a7 */ /* 0x000e6400080011ff */
[----:B-1----:R-:W-:Y:S05]  /*5890*/  @!P0 BRA `(.L_x_97) ;  /* 0x0000002c00fc8947 */ /* 0x002fea0003800000 */
.L_x_187:
[----:B------:R-:W-:Y:S01]  /*58a0*/  R2UR UR7, R58 ;  /* 0x000000003a0772ca */ /* 0x000fe200000e0000 */
[----:B------:R-:W2:Y:S01]  /*58b0*/  LDS.128 R4, [R4+0x1a0] ;  /* 0x0001a00004047984 */ /* 0x000ea20000000c00 */
[----:B-1----:R-:W-:Y:S01]  /*58c0*/  VIADD R0, R0, 0x120 ;  /* 0x0000012000007836 */ /* 0x002fe20000000000 */
[----:B------:R-:W-:Y:S04]  /*58d0*/  UISETP.GE.AND UP0, UPT, UR42, 0x1, UPT ;  /* 0x000000012a00788c */ /* 0x000fe8000bf06270 */
[----:B------:R-:W-:Y:S01]  /*58e0*/  PRMT R0, RZ, 0x654, R0 ;  /* 0x00000654ff007816 */ /* 0x000fe20000000000 */
[----:B------:R-:W-:Y:S01]  /*58f0*/  @!PT LDS RZ, [RZ] ;  /* 0x00000000fffff984 */ /* 0x000fe20000000800 */
[----:B------:R-:W-:Y:S01]  /*5900*/  @!PT LDS RZ, [RZ] ;  /* 0x00000000fffff984 */ /* 0x000fe20000000800 */
[----:B------:R-:W-:Y:S01]  /*5910*/  @!PT LDS RZ, [RZ] ;  /* 0x00000000fffff984 */ /* 0x000fe20000000800 */
[----:B------:R-:W-:Y:S01]  /*5920*/  @!PT LDS RZ, [RZ] ;  /* 0x00000000fffff984 */ /* 0x000fe20000000800 */
[----:B------:R1:W-:Y:S06]  /*5930*/  MEMBAR.ALL.CTA ;  /* 0x0000000000007992 */ /* 0x0003ec0000008000 */
[----:B-1----:R-:W1:Y:S02]  /*5940*/  FENCE.VIEW.ASYNC.S ;  /* 0x00000000000073c6 */ /* 0x002e640000000000 */
[----:B-1----:R1:W-:Y:S01]  /*5950*/  SYNCS.ARRIVE.TRANS64.RED.A1T0 RZ, [R0+URZ], RZ ;  /* 0x000000ff00ff79a7 */ /* 0x0023e200081004ff */
[----:B--2---:R-:W-:Y:S11]  /*5960*/  LOP3.LUT P0, RZ, R6, 0x1, RZ, 0xc0, !PT ;  /* 0x0000000106ff7812 */ /* 0x004ff6000780c0ff */
[----:B------:R-:W-:Y:S02]  /*5970*/  @!UPT UIADD3 URZ, UPT, UPT, URZ, URZ, URZ ;  /* 0x000000fffffff290 */ /* 0x000fe4000fffe0ff */
[----:B------:R-:W-:Y:S01]  /*5980*/  VOTEU.ANY UP1, P0 ;  /* 0x0000000000ff7886 */ /* 0x000fe20000020100 */
[----:B------:R-:W-:Y:S01]  /*5990*/  PLOP3.LUT P0, PT, PT, PT, UP1, 0x80, 0x8 ;  /* 0x000000000008781c */ /* 0x000fe20003f0f018 */
[----:B------:R-:W-:Y:S06]  /*59a0*/  UP2UR UR4, UPR, URZ, 0x2 ;  /* 0x00000002ff047883 */ /* 0x000fec0008000000 */
[----:B------:R-:W-:Y:S06]  /*59b0*/  IMAD.U32 R60, RZ, RZ, UR4 ;  /* 0x00000004ff3c7e24 */ /* 0x000fec000f8e00ff */
[----:B------:R-:W-:Y:S02]  /*59c0*/  @P0 SHF.R.U32.HI R2, RZ, 0x10, R5 ;  /* 0x00000010ff020819 */ /* 0x000fe40000011605 */
[----:B------:R-:W-:Y:S02]  /*59d0*/  @P0 MOV R3, R4 ;  /* 0x0000000400030202 */ /* 0x000fe40000000f00 */
[----:B------:R-:W-:Y:S02]  /*59e0*/  @P0 R2UR UR4, R2 ;  /* 0x00000000020402ca */ /* 0x000fe400000e0000 */
[----:B------:R-:W-:Y:S02]  /*59f0*/  @P0 LOP3.LUT R4, R5, 0xffff, RZ, 0xc0, !PT ;  /* 0x0000ffff05040812 */ /* 0x000fe400078ec0ff */
[----:B------:R-:W-:Y:S02]  /*5a00*/  @P0 R2UR UR6, R3 ;  /* 0x00000000030602ca */ /* 0x000fe400000e0000 */
[----:B------:R-:W-:Y:S07]  /*5a10*/  @P0 R2UR UR5, R4 ;  /* 0x00000000040502ca */ /* 0x000fee00000e0000 */
[----:B------:R-:W-:Y:S02]  /*5a20*/  @UP1 UMOV UR7, UR4 ;  /* 0x0000000400071c82 */ /* 0x000fe40008000000 */
[----:B------:R-:W-:Y:S02]  /*5a30*/  IMAD.U32 R58, RZ, RZ, UR7 ;  /* 0x00000007ff3a7e24 */ /* 0x000fe4000f8e00ff */
[----:B------:R-:W-:Y:S02]  /*5a40*/  @UP1 UMOV UR38, UR6 ;  /* 0x0000000600261c82 */ /* 0x000fe40008000000 */
[----:B------:R-:W-:Y:S01]  /*5a50*/  @UP1 UMOV UR37, UR5 ;  /* 0x0000000500251c82 */ /* 0x000fe20008000000 */
[----:B-1----:R-:W-:Y:S05]  /*5a60*/  BRA.U !UP0, `(.L_x_98) ;  /* 0x0000000108cc7547 */ /* 0x002fea000b800000 */
[----:B------:R-:W1:Y:S01]  /*5a70*/  LDCU UR12, c[0x0][0xb20] ;  /* 0x00016400ff0c77ac */ /* 0x000e620008000800 */
[----:B------:R-:W-:Y:S02]  /*5a80*/  UIMAD.WIDE.U32 UR4, UR62, UR59, URZ ;  /* 0x0000003b3e0472a5 */ /* 0x000fe4000f8e00ff */
[----:B------:R-:W-:Y:S02]  /*5a90*/  UIMAD.WIDE.U32 UR6, UR63, UR56, URZ ;  /* 0x000000383f0672a5 */ /* 0x000fe4000f8e00ff */
[----:B------:R-:W-:Y:S02]  /*5aa0*/  UISETP.NE.AND UP0, UPT, UR58, 0x1, UPT ;  /* 0x000000013a00788c */ /* 0x000fe4000bf05270 */
[----:B------:R-:W-:Y:S02]  /*5ab0*/  UIMAD.WIDE.U32 UR8, UR37, UR59, URZ ;  /* 0x0000003b250872a5 */ /* 0x000fe4000f8e00ff */
[----:B------:R-:W-:Y:S02]  /*5ac0*/  UIMAD.WIDE.U32 UR10, UR38, UR56, URZ ;  /* 0x00000038260a72a5 */ /* 0x000fe4000f8e00ff */
[----:B------:R-:W-:Y:S02]  /*5ad0*/  UISETP.NE.AND UP1, UPT, UR43, 0x1, UPT ;  /* 0x000000012b00788c */ /* 0x000fe4000bf25270 */
[----:B------:R-:W-:Y:S01]  /*5ae0*/  UISETP.NE.AND UP2, UPT, UR42, 0x1, UPT ;  /* 0x000000012a00788c */ /* 0x000fe2000bf45270 */
[----:B------:R-:W-:Y:S02]  /*5af0*/  UMOV UR4, UR5 ;  /* 0x0000000500047c82 */ /* 0x000fe40008000000 */
[----:B-1----:R-:W-:Y:S03]  /*5b00*/  USHF.R.U32.HI UR5, URZ, UR12, UR4 ;  /* 0x0000000cff057299 */ /* 0x002fe60008011604 */
[----:B------:R-:W-:Y:S02]  /*5b10*/  UMOV UR4, UR7 ;  /* 0x0000000700047c82 */ /* 0x000fe40008000000 */
[----:B------:R-:W-:Y:S02]  /*5b20*/  USHF.R.U32.HI UR7, URZ, UR57, UR4 ;  /* 0x00000039ff077299 */ /* 0x000fe40008011604 */
[----:B------:R-:W-:Y:S02]  /*5b30*/  USEL UR4, UR62, UR5, !UP0 ;  /* 0x000000053e047287 */ /* 0x000fe4000c000000 */
[----:B------:R-:W-:Y:S01]  /*5b40*/  USEL UR7, UR63, UR7, !UP1 ;  /* 0x000000073f077287 */ /* 0x000fe2000c800000 */
[----:B------:R-:W-:Y:S01]  /*5b50*/  UMOV UR5, UR9 ;  /* 0x0000000900057c82 */ /* 0x000fe20008000000 */
[----:B------:R-:W-:Y:S02]  /*5b60*/  UIMAD.WIDE.U32 UR8, UR4, UR40, URZ ;  /* 0x00000028040872a5 */ /* 0x000fe4000f8e00ff */
[----:B------:R-:W-:Y:S03]  /*5b70*/  USHF.R.U32.HI UR6, URZ, UR12, UR5 ;  /* 0x0000000cff067299 */ /* 0x000fe60008011605 */
[----:B------:R-:W-:Y:S01]  /*5b80*/  UMOV UR5, UR11 ;  /* 0x0000000b00057c82 */ /* 0x000fe20008000000 */
[----:B------:R-:W-:Y:S02]  /*5b90*/  UIMAD.WIDE.U32 UR10, UR7, UR40, URZ ;  /* 0x00000028070a72a5 */ /* 0x000fe4000f8e00ff */
[----:B------:R-:W-:Y:S02]  /*5ba0*/  USHF.R.U32.HI UR12, URZ, UR57, UR5 ;  /* 0x00000039ff0c7299 */ /* 0x000fe40008011605 */
[----:B------:R-:W-:Y:S01]  /*5bb0*/  USEL UR6, UR37, UR6, !UP0 ;  /* 0x0000000625067287 */ /* 0x000fe2000c000000 */
[----:B------:R-:W-:Y:S02]  /*5bc0*/  UMOV UR5, UR9 ;  /* 0x0000000900057c82 */ /* 0x000fe40008000000 */
[----:B------:R-:W-:Y:S01]  /*5bd0*/  UMOV UR10, UR11 ;  /* 0x0000000b000a7c82 */ /* 0x000fe20008000000 */
[----:B------:R-:W-:Y:S02]  /*5be0*/  @UP2 USHF.R.U32.HI UR4, URZ, UR41, UR5 ;  /* 0x00000029ff042299 */ /* 0x000fe40008011605 */
[----:B------:R-:W-:Y:S02]  /*5bf0*/  @UP2 USHF.R.U32.HI UR7, URZ, UR41, UR10 ;  /* 0x00000029ff072299 */ /* 0x000fe4000801160a */
[----:B------:R-:W-:Y:S02]  /*5c00*/  UIMAD UR4, UR42, UR4, URZ ;  /* 0x000000042a0472a4 */ /* 0x000fe4000f8e02ff */
[----:B------:R-:W-:Y:S02]  /*5c10*/  UIMAD.WIDE.U32 UR10, UR6, UR40, URZ ;  /* 0x00000028060a72a5 */ /* 0x000fe4000f8e00ff */
[----:B------:R-:W-:Y:S02]  /*5c20*/  USEL UR5, UR38, UR12, !UP1 ;  /* 0x0000000c26057287 */ /* 0x000fe4000c800000 */
[----:B------:R-:W-:Y:S02]  /*5c30*/  UIMAD UR8, UR42, UR7, URZ ;  /* 0x000000072a0872a4 */ /* 0x000fe4000f8e02ff */
[----:B------:R-:W-:Y:S03]  /*5c40*/  UISETP.GE.AND UP0, UPT, UR6, UR4, UPT ;  /* 0x000000040600728c */ /* 0x000fe6000bf06270 */
[----:B------:R-:W-:Y:S01]  /*5c50*/  UMOV UR4, UR11 ;  /* 0x0000000b00047c82 */ /* 0x000fe20008000000 */
[----:B------:R-:W-:Y:S02]  /*5c60*/  UISETP.GE.OR UP0, UPT, UR5, UR8, UP0 ;  /* 0x000000080500728c */ /* 0x000fe40008706670 */
[----:B------:R-:W-:Y:S02]  /*5c70*/  USHF.R.U32.HI UR4, URZ, UR41, UR4 ;  /* 0x00000029ff047299 */ /* 0x000fe40008011604 */
[----:B------:R-:W-:Y:S02]  /*5c80*/  UIMAD.WIDE.U32 UR8, UR5, UR40, URZ ;  /* 0x00000028050872a5 */ /* 0x000fe4000f8e00ff */
[----:B------:R-:W-:Y:S02]  /*5c90*/  USEL UR11, UR6, UR4, !UP2 ;  /* 0x00000004060b7287 */ /* 0x000fe4000d000000 */
[----:B------:R-:W-:Y:S02]  /*5ca0*/  UIADD3 UR8, UPT, UPT, -UR5, URZ, URZ ;  /* 0x000000ff05087290 */ /* 0x000fe4000fffe1ff */
[----:B------:R-:W-:Y:S01]  /*5cb0*/  UIADD3 UR10, UPT, UPT, -UR11, URZ, URZ ;  /* 0x000000ff0b0a7290 */ /* 0x000fe2000fffe1ff */
[----:B------:R-:W-:Y:S01]  /*5cc0*/  @!UP0 UMOV UR4, UR9 ;  /* 0x0000000900048c82 */ /* 0x000fe20008000000 */
[----:B------:R-:W-:Y:S02]  /*5cd0*/  UIADD3 UR9, UPT, UPT, -UR6, URZ, URZ ;  /* 0x000000ff06097290 */ /* 0x000fe4000fffe1ff */
[----:B------:R-:W-:Y:S02]  /*5ce0*/  @!UP0 USHF.R.U32.HI UR4, URZ, UR41, UR4 ;  /* 0x00000029ff048299 */ /* 0x000fe40008011604 */
[----:B------:R-:W-:Y:S02]  /*5cf0*/  UIMAD UR10, UR42, UR10, UR6 ;  /* 0x0000000a2a0a72a4 */ /* 0x000fe4000f8e0206 */
[----:B------:R-:W-:Y:S04]  /*5d00*/  @!UP0 USEL UR4, UR5, UR4, !UP2 ;  /* 0x0000000405048287 */ /* 0x000fe8000d000000 */
[----:B------:R-:W-:Y:S02]  /*5d10*/  @!UP0 UIMAD UR10, UR7, UR10, UR4 ;  /* 0x0000000a070a82a4 */ /* 0x000fe4000f8e0204 */
[----:B------:R-:W-:Y:S02]  /*5d20*/  @!UP0 UIADD3 UR11, UPT, UPT, UR11, -UR4, URZ ;  /* 0x800000040b0b8290 */ /* 0x000fe4000fffe0ff */
[----:B------:R-:W-:Y:S02]  /*5d30*/  UIMAD UR7, UR43, UR8, UR38 ;  /* 0x000000082b0772a4 */ /* 0x000fe4000f8e0226 */
[----:B------:R-:W-:Y:S02]  /*5d40*/  @!UP0 UIMAD UR6, UR11, UR42, UR5 ;  /* 0x0000002a0b0682a4 */ /* 0x000fe4000f8e0205 */
[----:B------:R-:W-:Y:S01]  /*5d50*/  UIMAD UR4, UR58, UR9, UR37 ;  /* 0x000000093a0472a4 */ /* 0x000fe2000f8e0225 */
[----:B------:R-:W-:Y:S02]  /*5d60*/  @!UP0 UMOV UR5, UR10 ;  /* 0x0000000a00058c82 */ /* 0x000fe40008000000 */
[----:B------:R-:W-:Y:S02]  /*5d70*/  UIMAD UR38, UR5, UR43, UR7 ;  /* 0x0000002b052672a4 */ /* 0x000fe4000f8e0207 */
[----:B------:R-:W-:Y:S11]  /*5d80*/  UIMAD UR37, UR6, UR58, UR4 ;  /* 0x0000003a062572a4 */ /* 0x000ff6000f8e0204 */
[----:B------:R-:W-:Y:S01]  /*5d90*/  @!UPT UIADD3 URZ, UPT, UPT, URZ, URZ, URZ ;  /* 0x000000fffffff290 */ /* 0x000fe2000fffe0ff */
.L_x_98:
[----:B------:R-:W-:Y:S01]  /*5da0*/  UISETP.NE.AND UP0, UPT, UR39, 0x1, UPT ;  /* 0x000000012700788c */ /* 0x000fe2000bf05270 */
[----:B------:R-:W-:Y:S01]  /*5db0*/  R2UR UR11, R59 ;  /* 0x000000003b0b72ca */ /* 0x000fe200000e0000 */
[----:B------:R-:W-:Y:S01]  /*5dc0*/  USHF.L.U32 UR50, UR26, 0x6, URZ ;  /* 0x000000061a327899 */ /* 0x000fe200080006ff */
[----:B------:R-:W-:Y:S01]  /*5dd0*/  IADD3 R51, PT, PT, R51, 0x1, RZ ;  /* 0x0000000133337810 */ /* 0x000fe20007ffe0ff */
[----:B------:R-:W-:Y:S07]  /*5de0*/  USHF.L.U32 UR49, UR30, 0x6, URZ ;  /* 0x000000061e317899 */ /* 0x000fee00080006ff */
[----:B------:R-:W1:Y:S01]  /*5df0*/  @!UP0 LDCU.128 UR12, c[0x0][0xb10] ;  /* 0x00016200ff0c87ac */ /* 0x000e620008000c00 */
[----:B------:R-:W2:Y:S01]  /*5e00*/  @!UP0 LDCU UR5, c[0x0][0xb0c] ;  /* 0x00016180ff0587ac */ /* 0x000ea20008000800 */
[----:B------:R-:W3:Y:S01]  /*5e10*/  @!UP0 LDCU UR10, c[0x0][0xb20] ;  /* 0x00016400ff0a87ac */ /* 0x000ee20008000800 */
[----:B-1----:R-:W-:Y:S02]  /*5e20*/  UIMAD.WIDE.U32 UR8, UR38, UR12, URZ ;  /* 0x0000000c260872a5 */ /* 0x002fe4000f8e00ff */
[----:B------:R-:W-:Y:S02]  /*5e30*/  UIMAD.WIDE.U32 UR6, UR37, UR15, URZ ;  /* 0x0000000f250672a5 */ /* 0x000fe4000f8e00ff */
[----:B------:R-:W-:Y:S03]  /*5e40*/  @!UP0 UISETP.NE.AND UP1, UPT, UR14, 0x1, UPT ;  /* 0x000000010e00888c */ /* 0x000fe6000bf25270 */
[----:B------:R-:W-:Y:S01]  /*5e50*/  @!UP0 UMOV UR4, UR9 ;  /* 0x0000000900048c82 */ /* 0x000fe20008000000 */
[----:B--2---:R-:W-:Y:S02]  /*5e60*/  @!UP0 UISETP.NE.AND UP2, UPT, UR5, 0x1, UPT ;  /* 0x000000010500888c */ /* 0x004fe4000bf45270 */
[----:B------:R-:W-:Y:S01]  /*5e70*/  @!UP0 USHF.R.U32.HI UR4, URZ, UR13, UR4 ;  /* 0x0000000dff048299 */ /* 0x000fe20008011604 */
[----:B------:R-:W-:Y:S02]  /*5e80*/  @!UP0 UMOV UR6, UR7 ;  /* 0x0000000700068c82 */ /* 0x000fe40008000000 */
[----:B---3--:R-:W-:Y:S02]  /*5e90*/  @!UP0 USHF.R.U32.HI UR6, URZ, UR10, UR6 ;  /* 0x0000000aff068299 */ /* 0x008fe40008011606 */
[----:B------:R-:W-:Y:S02]  /*5ea0*/  @!UP0 USEL UR7, UR38, UR4, !UP2 ;  /* 0x0000000426078287 */ /* 0x000fe4000d000000 */
[----:B------:R-:W-:Y:S04]  /*5eb0*/  @!UP0 USEL UR6, UR37, UR6, !UP1 ;  /* 0x0000000625068287 */ /* 0x000fe8000c800000 */
[----:B------:R-:W-:Y:S02]  /*5ec0*/  @!UP0 UIADD3 UR4, UPT, UPT, -UR7, UR6, URZ ;  /* 0x0000000607048290 */ /* 0x000fe4000fffe1ff */
[----:B------:R-:W-:Y:S02]  /*5ed0*/  @!UP0 UIADD3 UR6, UPT, UPT, UR7, -UR6, URZ ;  /* 0x8000000607068290 */ /* 0x000fe4000fffe0ff */
[----:B------:R-:W-:Y:S02]  /*5ee0*/  @!UP0 UIMAD UR38, UR4, UR5, UR38 ;  /* 0x00000005042682a4 */ /* 0x000fe4000f8e0226 */
[----:B------:R-:W-:Y:S02]  /*5ef0*/  @!UP0 UIMAD UR37, UR6, UR14, UR37 ;  /* 0x0000000e062582a4 */ /* 0x000fe4000f8e0225 */
[----:B------:R-:W-:Y:S09]  /*5f00*/  ULOP3.LUT UP0, URZ, UR11, 0x1b0, URZ, 0xc0, !UPT ;  /* 0x000001b00bff7892 */ /* 0x000ff2000f80c0ff */
[----:B------:R-:W-:Y:S05]  /*5f10*/  BRA.U !UP0, `(.L_x_99) ;  /* 0x00000001087c7547 */ /* 0x000fea000b800000 */
[----:B------:R-:W1:Y:S01]  /*5f20*/  LDCU.64 UR8, c[0x4][0x80] ;  /* 0x01001000ff0877ac */ /* 0x000e620008000a00 */
[----:B------:R-:W-:Y:S01]  /*5f30*/  MOV R2, 0x0 ;  /* 0x0000000000027802 */ /* 0x000fe20000000f00 */
[----:B------:R-:W-:Y:S02]  /*5f40*/  HFMA2 R12, -RZ, RZ, 0, 5.9604644775390625e-08 ;  /* 0x00000001ff0c7431 */ /* 0x000fe400000001ff */
[----:B------:R-:W-:Y:S01]  /*5f50*/  IMAD.MOV.U32 R8, RZ, RZ, 0x70 ;  /* 0x00000070ff087424 */ /* 0x000fe200078e00ff */
[----:B------:R2:W3:Y:S01]  /*5f60*/  LDC.64 R14, c[0x4][R2] ;  /* 0x01000000020e7b82 */ /* 0x0004e20000000a00 */
[----:B------:R-:W4:Y:S01]  /*5f70*/  LDCU.64 UR6, c[0x4][0x88] ;  /* 0x01001100ff0677ac */ /* 0x000f220008000a00 */
[----:B------:R-:W-:Y:S01]  /*5f80*/  IMAD.MOV.U32 R13, RZ, RZ, RZ ;  /* 0x000000ffff0d7224 */ /* 0x000fe200078e00ff */
[----:B------:R-:W2:Y:S01]  /*5f90*/  LDCU.64 UR4, c[0x4][0x8] ;  /* 0x01000100ff0477ac */ /* 0x000ea20008000a00 */
[----:B-1----:R-:W-:Y:S01]  /*5fa0*/  MOV R5, UR9 ;  /* 0x0000000900057c02 */ /* 0x002fe20008000f00 */
[----:B------:R-:W-:Y:S01]  /*5fb0*/  IMAD.U32 R4, RZ, RZ, UR8 ;  /* 0x00000008ff047e24 */ /* 0x000fe2000f8e00ff */
[----:B----4-:R-:W-:Y:S01]  /*5fc0*/  MOV R7, UR7 ;  /* 0x0000000700077c02 */ /* 0x010fe20008000f00 */
[----:B------:R-:W-:Y:S01]  /*5fd0*/  IMAD.U32 R6, RZ, RZ, UR6 ;  /* 0x00000006ff067e24 */ /* 0x000fe2000f8e00ff */
[----:B--2---:R-:W-:Y:S01]  /*5fe0*/  MOV R11, UR5 ;  /* 0x00000005000b7c02 */ /* 0x004fe20008000f00 */
[----:B------:R-:W-:Y:S02]  /*5ff0*/  IMAD.U32 R10, RZ, RZ, UR4 ;  /* 0x00000004ff0a7e24 */ /* 0x000fe4000f8e00ff */
[----:B------:R-:W-:Y:S07]  /*6000*/  LEPC R20, `(.L_x_100) ;  /* 0x000000001014794e */ /* 0x000fee0000000000 */
[----:B---3-5:R-:W-:Y:S05]  /*6010*/  CALL.ABS.NOINC R14 ;  /* 0x000000000e007343 */ /* 0x028fea0003c00000 */
.L_x_100:
[----:B------:R-:W1:Y:S01]  /*6020*/  LDCU.64 UR8, c[0x4][0x80] ;  /* 0x01001000ff0877ac */ /* 0x000e620008000a00 */
[----:B------:R-:W2:Y:S01]  /*6030*/  LDC.64 R2, c[0x4][R2] ;  /* 0x0100000002027b82 */ /* 0x000ea20000000a00 */
[----:B------:R-:W-:Y:S02]  /*6040*/  HFMA2 R12, -RZ, RZ, 0, 5.9604644775390625e-08 ;  /* 0x00000001ff0c7431 */ /* 0x000fe400000001ff */
[----:B------:R-:W-:Y:S02]  /*6050*/  IMAD.MOV.U32 R8, RZ, RZ, 0x70 ;  /* 0x00000070ff087424 */ /* 0x000fe400078e00ff */
[----:B------:R-:W-:Y:S01]  /*6060*/  IMAD.MOV.U32 R13, RZ, RZ, RZ ;  /* 0x000000ffff0d7224 */ /* 0x000fe200078e00ff */
[----:B------:R-:W3:Y:S01]  /*6070*/  LDCU.64 UR6, c[0x4][0x88] ;  /* 0x01001100ff0677ac */ /* 0x000ee20008000a00 */
[----:B------:R-:W4:Y:S01]  /*6080*/  LDCU.64 UR4, c[0x4][0x8] ;  /* 0x01000100ff0477ac */ /* 0x000f220008000a00 */
[----:B-1----:R-:W-:Y:S02]  /*6090*/  MOV R4, UR8 ;  /* 0x0000000800047c02 */ /* 0x002fe40008000f00 */
[----:B------:R-:W-:Y:S02]  /*60a0*/  MOV R5, UR9 ;  /* 0x0000000900057c02 */ /* 0x000fe40008000f00 */
[----:B---3--:R-:W-:Y:S01]  /*60b0*/  MOV R7, UR7 ;  /* 0x0000000700077c02 */ /* 0x008fe20008000f00 */
[----:B------:R-:W-:Y:S01]  /*60c0*/  IMAD.U32 R6, RZ, RZ, UR6 ;  /* 0x00000006ff067e24 */ /* 0x000fe2000f8e00ff */
[----:B----4-:R-:W-:Y:S01]  /*60d0*/  MOV R11, UR5 ;  /* 0x00000005000b7c02 */ /* 0x010fe20008000f00 */
[----:B------:R-:W-:Y:S02]  /*60e0*/  IMAD.U32 R10, RZ, RZ, UR4 ;  /* 0x00000004ff0a7e24 */ /* 0x000fe4000f8e00ff */
[----:B------:R-:W-:Y:S07]  /*60f0*/  LEPC R20, `(.L_x_99) ;  /* 0x000000001014794e */ /* 0x000fee0000000000 */
[----:B--2---:R-:W-:Y:S05]  /*6100*/  CALL.ABS.NOINC R2 ;  /* 0x0000000002007343 */ /* 0x004fea0003c00000 */
.L_x_99:
[----:B------:R-:W-:Y:S02]  /*6110*/  R2UR UR6, R49 ;  /* 0x00000000310672ca */ /* 0x000fe400000e0000 */
[----:B------:R-:W-:Y:S02]  /*6120*/  R2UR UR5, R57 ;  /* 0x00000000390572ca */ /* 0x000fe400000e0000 */
[----:B------:R-:W-:Y:S02]  /*6130*/  R2UR UR4, R56 ;  /* 0x00000000380472ca */ /* 0x000fe400000e0000 */
[----:B------:R-:W-:Y:S02]  /*6140*/  ISETP.NE.U32.AND P4, PT, R42, RZ, PT ;  /* 0x000000ff2a00720c */ /* 0x000fe40003f85070 */
[----:B------:R-:W-:Y:S02]  /*6150*/  ISETP.NE.U32.AND P2, PT, RZ, UR60, PT ;  /* 0x0000003cff007c0c */ /* 0x000fe4000bf45070 */
[----:B------:R-:W-:Y:S02]  /*6160*/  ISETP.NE.AND.EX P4, PT, R43, RZ, PT, P4 ;  /* 0x000000ff2b00720c */ /* 0x000fe40003f85340 */
[----:B------:R-:W-:Y:S01]  /*6170*/  ISETP.NE.AND.EX P2, PT, RZ, UR61, PT, P2 ;  /* 0x0000003dff007c0c */ /* 0x000fe2000bf45320 */
[----:B------:R-:W-:Y:S02]  /*6180*/  UISETP.NE.AND UP2, UPT, UR6, URZ, UPT ;  /* 0x000000ff0600728c */ /* 0x000fe4000bf45270 */
[----:B------:R-:W-:Y:S04]  /*6190*/  UISETP.NE.U32.AND UP0, UPT, UR5, URZ, UPT ;  /* 0x000000ff0500728c */ /* 0x000fe8000bf05070 */
[----:B------:R-:W-:Y:S01]  /*61a0*/  UISETP.NE.AND.EX UP1, UPT, UR4, URZ, UPT, UP0 ;  /* 0x000000ff0400728c */ /* 0x000fe2000bf25300 */
[----:B------:R-:W-:Y:S01]  /*61b0*/  PLOP3.LUT P1, PT, PT, PT, UP2, 0x80, 0x8 ;  /* 0x000000000008781c */ /* 0x000fe20003f2f028 */
[----:B------:R-:W-:Y:S03]  /*61c0*/  UPLOP3.LUT UP0, UPT, UPT, UPT, UPT, 0x40, 0x4 ;  /* 0x000000000004789c */ /* 0x000fe60003f0e870 */
[----:B------:R-:W-:Y:S06]  /*61d0*/  @UP2 UPLOP3.LUT UP0, UPT, UPT, UPT, UP1, 0x80, 0x8 ;  /* 0x000000000008289c */ /* 0x000fec0003f0f010 */
[----:B------:R-:W-:Y:S01]  /*61e0*/  PLOP3.LUT P0, PT, PT, PT, UP0, 0x80, 0x8 ;  /* 0x000000000008781c */ /* 0x000fe20003f0f008 */
[----:B------:R-:W-:Y:S01]  /*61f0*/  @!UPT UIADD3 URZ, UPT, UPT, URZ, URZ, URZ ;  /* 0x000000fffffff290 */ /* 0x000fe2000fffe0ff */
[----:B------:R-:W-:Y:S11]  /*6200*/  BRA.U !UP1, `(.L_x_101) ;  /* 0x0000000109407547 */ /* 0x000ff6000b800000 */
[----:B------:R-:W-:Y:S01]  /*6210*/  UISETP.NE.U32.AND UP0, UPT, UR60, URZ, UPT ;  /* 0x000000ff3c00728c */ /* 0x000fe2000bf05070 */
[----:B------:R-:W-:Y:S01]  /*6220*/  R2UR UR6, R57 ;  /* 0x00000000390672ca */ /* 0x000fe200000e0000 */
[----:B------:R-:W1:Y:S01]  /*6230*/  LDCU.64 UR8, c[0x0][0x358] ;  /* 0x00006b00ff0877ac */ /* 0x000e620008000a00 */
[----:B------:R-:W-:Y:S02]  /*6240*/  HFMA2 R45, -RZ, RZ, 0, 5.9604644775390625e-08 ;  /* 0x00000001ff2d7431 */ /* 0x000fe400000001ff */
[----:B------:R-:W-:Y:S01]  /*6250*/  IMAD.MOV.U32 R0, RZ, RZ, 0x1 ;  /* 0x00000001ff007424 */ /* 0x000fe200078e00ff */
[----:B------:R-:W-:Y:S06]  /*6260*/  UISETP.NE.AND.EX UP0, UPT, UR61, URZ, UPT, UP0 ;  /* 0x000000ff3d00728c */ /* 0x000fec000bf05300 */
[----:B------:R-:W-:Y:S05]  /*6270*/  PLOP3.LUT P3, PT, PT, PT, UP0, 0x80, 0x8 ;  /* 0x000000000008781c */ /* 0x000fea0003f6f008 */
[----:B------:R-:W2:Y:S01]  /*6280*/  @UP0 LDCU.64 UR4, c[0x0][0x888] ;  /* 0x00011100ff0407ac */ /* 0x000ea20008000a00 */
[----:B------:R-:W-:Y:S07]  /*6290*/  @UP0 UIMAD UR6, UR36, UR6, URZ ;  /* 0x00000006240602a4 */ /* 0x000fee000f8e02ff */
[----:B------:R-:W-:Y:S01]  /*62a0*/  @!P3 PRMT R45, R0, 0x7610, R45 ;  /* 0x00007610002db816 */ /* 0x000fe2000000002d */
[----:B--2---:R-:W-:Y:S06]  /*62b0*/  @UP0 UIMAD.WIDE UR4, UR6, 0x4, UR4 ;  /* 0x00000004060408a5 */ /* 0x004fec000f8e0204 */
[----:B-----5:R-:W-:Y:S02]  /*62c0*/  IMAD.U32 R26, RZ, RZ, UR4 ;  /* 0x00000004ff1a7e24 */ /* 0x020fe4000f8e00ff */
[----:B------:R-:W-:Y:S03]  /*62d0*/  IMAD.U32 R27, RZ, RZ, UR5 ;  /* 0x00000005ff1b7e24 */ /* 0x000fe6000f8e00ff */
[----:B------:R-:W2:Y:S02]  /*62e0*/  @!UP0 LDCU UR4, c[0x0][0x880] ;  /* 0x00011000ff0487ac */ /* 0x000ea40008000800 */
[----:B-1----:R1:W5:Y:S02]  /*62f0*/  @P3 LDG.E R26, desc[UR8][R26.64] ;  /* 0x000000081a1a3981 */ /* 0x002364000c1e1900 */
[----:B-12---:R-:W-:Y:S02]  /*6300*/  @!P3 MOV R26, UR4 ;  /* 0x00000004001abc02 */ /* 0x006fe40008000f00 */
.L_x_101:
[----:B------:R-:W-:Y:S05]  /*6310*/  @!P4 BRA `(.L_x_102) ;  /* 0x000000000024c947 */ /* 0x000fea0003800000 */
[----:B------:R-:W-:Y:S01]  /*6320*/  ISETP.NE.U32.AND P3, PT, R40, RZ, PT ;  /* 0x000000ff2800720c */ /* 0x000fe20003f65070 */
[----:B------:R-:W1:Y:S03]  /*6330*/  LDCU.64 UR4, c[0x0][0x358] ;  /* 0x00006b00ff0477ac */ /* 0x000e660008000a00 */
[----:B------:R-:W-:Y:S11]  /*6340*/  ISETP.NE.AND.EX P3, PT, R41, RZ, PT, P3 ;  /* 0x000000ff2900720c */ /* 0x000ff60003f65330 */
[----:B------:R-:W-:Y:S02]  /*6350*/  @!UPT UIADD3 URZ, UPT, UPT, URZ, URZ, URZ ;  /* 0x000000fffffff290 */ /* 0x000fe4000fffe0ff */
[----:B------:R-:W2:Y:S01]  /*6360*/  @P3 LDC.64 R2, c[0x0][0x8a8] ;  /* 0x00022a00ff023b82 */ /* 0x000ea20000000a00 */
[----:B------:R-:W-:Y:S04]  /*6370*/  @P3 IMAD R0, R42, UR36, RZ ;  /* 0x000000242a003c24 */ /* 0x000fe8000f8e02ff */
[----:B--2---:R-:W-:Y:S05]  /*6380*/  @P3 IMAD.WIDE R2, R0, 0x4, R2 ;  /* 0x0000000400023825 */ /* 0x004fea00078e0202 */
[----:B-1---5:R1:W5:Y:S02]  /*6390*/  @P3 LDG.E R24, desc[UR4][R2.64] ;  /* 0x0000000402183981 */ /* 0x022364000c1e1900 */
[----:B-1----:R-:W2:Y:S02]  /*63a0*/  @!P3 LDC R24, c[0x0][0x8a0] ;  /* 0x00022800ff18bb82 */ /* 0x002ea40000000800 */
.L_x_102:
[----:B-----5:R-:W-:Y:S01]  /*63b0*/  FSETP.NEU.AND P3, PT, R26, RZ, PT ;  /* 0x000000ff1a00720b */ /* 0x020fe20003f6d000 */
[----:B------:R-:W-:Y:S01]  /*63c0*/  IMAD.U32 R2, RZ, RZ, UR46 ;  /* 0x0000002eff027e24 */ /* 0x000fe2000f8e00ff */
[----:B------:R-:W-:Y:S01]  /*63d0*/  SEL R5, RZ, 0xffffffff, P2 ;  /* 0xffffffffff057807 */ /* 0x000fe20001000000 */
[----:B------:R-:W-:Y:S01]  /*63e0*/  ULOP3.LUT UR4, UR55, 0x1, URZ, 0x3c, !UPT ;  /* 0x0000000137047892 */ /* 0x000fe2000f8e3cff */
[----:B------:R-:W-:Y:S01]  /*63f0*/  @P1 LOP3.LUT P2, RZ, R45, 0xff, RZ, 0xc0, !PT ;  /* 0x000000ff2dff1812 */ /* 0x000fe2000784c0ff */
[----:B------:R-:W-:Y:S01]  /*6400*/  BSSY B1, `(.L_x_103) ;  /* 0x000003d000017945 */ /* 0x000fe20003800000 */
[----:B------:R-:W-:Y:S01]  /*6410*/  @P1 SEL R0, RZ, 0xffffffff, P3 ;  /* 0xffffffffff001807 */ /* 0x000fe20001800000 */
[----:B------:R-:W-:Y:S01]  /*6420*/  IMAD.MOV.U32 R65, RZ, RZ, 0x1 ;  /* 0x00000001ff417424 */ /* 0x000fe200078e00ff */
[----:B------:R-:W-:Y:S01]  /*6430*/  LEA R2, R2, UR44, 0x3 ;  /* 0x0000002c02027c11 */ /* 0x000fe2000f8e18ff */
[----:B------:R-:W-:Y:S01]  /*6440*/  IMAD.U32 R63, RZ, RZ, UR4 ;  /* 0x00000004ff3f7e24 */ /* 0x000fe2000f8e00ff */
[----:B------:R-:W-:Y:S01]  /*6450*/  @P0 SEL R0, R5, R0, !P2 ;  /* 0x0000000005000207 */ /* 0x000fe20005000000 */
[----:B------:R-:W-:Y:S01]  /*6460*/  IMAD.U32 R64, RZ, RZ, UR46 ;  /* 0x0000002eff407e24 */ /* 0x000fe2000f8e00ff */
[----:B------:R-:W-:Y:S02]  /*6470*/  LEA R27, R22, UR44, 0x3 ;  /* 0x0000002c161b7c11 */ /* 0x000fe4000f8e18ff */
[----:B------:R-:W-:Y:S02]  /*6480*/  CS2R R38, SRZ ;  /* 0x0000000000267805 */ /* 0x000fe4000001ff00 */
[----:B------:R-:W-:Y:S02]  /*6490*/  @P1 LOP3.LUT R0, R0, 0x1, RZ, 0xc0, !PT ;  /* 0x0000000100001812 */ /* 0x000fe400078ec0ff */
[----:B------:R-:W-:Y:S02]  /*64a0*/  CS2R R36, SRZ ;  /* 0x0000000000247805 */ /* 0x000fe4000001ff00 */
[----:B------:R-:W-:Y:S02]  /*64b0*/  SHF.L.U32 R3, R53, 0x1f, RZ ;  /* 0x0000001f35037819 */ /* 0x000fe400000006ff */
[----:B------:R-:W-:Y:S02]  /*64c0*/  CS2R R30, SRZ ;  /* 0x00000000001e7805 */ /* 0x000fe4000001ff00 */
[----:B------:R-:W-:Y:S02]  /*64d0*/  ISETP.NE.U32.OR P5, PT, R0, 0x1, !P1 ;  /* 0x000000010000780c */ /* 0x000fe40004fa5470 */
[----:B------:R-:W-:Y:S02]  /*64e0*/  CS2R R28, SRZ ;  /* 0x00000000001c7805 */ /* 0x000fe4000001ff00 */
[----:B------:R-:W-:Y:S02]  /*64f0*/  PLOP3.LUT P2, PT, PT, PT, UP1, 0x80, 0x8 ;  /* 0x000000000008781c */ /* 0x000fe40003f4f018 */
[----:B------:R-:W-:Y:S02]  /*6500*/  LEA.HI R25, R22, R22, RZ, 0x1 ;  /* 0x0000001616197211 */ /* 0x000fe400078f08ff */
[----:B------:R-:W-:Y:S02]  /*6510*/  LOP3.LUT P4, R50, R45, 0xff, RZ, 0xc0, !PT ;  /* 0x000000ff2d327812 */ /* 0x000fe4000788c0ff */
[----:B------:R-:W-:Y:S02]  /*6520*/  SEL R4, RZ, 0xffffffff, P3 ;  /* 0xffffffffff047807 */ /* 0x000fe40001800000 */
[----:B------:R-:W-:Y:S02]  /*6530*/  P2R R61, PR, RZ, 0x20 ;  /* 0x00000020ff3d7803 */ /* 0x000fe40000000000 */
[----:B------:R-:W-:Y:S03]  /*6540*/  @P5 SHF.L.U32 R0, R63, 0x1f, RZ ;  /* 0x0000001f3f005819 */ /* 0x000fe600000006ff */
[----:B------:R-:W-:Y:S01]  /*6550*/  @P2 SEL R4, R5, R4, !P4 ;  /* 0x0000000405042207 */ /* 0x000fe20006000000 */
[----:B------:R1:W3:Y:S03]  /*6560*/  @P5 SYNCS.PHASECHK.TRANS64.TRYWAIT P1, [R2+URZ+0xd0], R0 ;  /* 0x0000d000020055a7 */ /* 0x0002e600080211ff */
[----:B------:R-:W-:Y:S04]  /*6570*/  LOP3.LUT R4, R4, 0x1, RZ, 0xc0, !PT ;  /* 0x0000000104047812 */ /* 0x000fe800078ec0ff */
[----:B------:R-:W-:Y:S04]  /*6580*/  ISETP.NE.U32.AND P2, PT, R4, 0x1, PT ;  /* 0x000000010400780c */ /* 0x000fe80003f45070 */
[----:B------:R-:W-:Y:S01]  /*6590*/  P2R R66, PR, RZ, 0x4 ;  /* 0x00000004ff427803 */ /* 0x000fe20000000000 */
[----:B------:R4:W2:Y:S01]  /*65a0*/  SYNCS.PHASECHK.TRANS64.TRYWAIT P0, [R27+URZ+0x130], R3 ;  /* 0x000130031b0075a7 */ /* 0x0008a200080011ff */
[C---:B-1----:R-:W-:Y:S01]  /*65b0*/  IMAD.SHL.U32 R0, R25.reuse, 0x20, RZ ;  /* 0x0000002019007824 */ /* 0x042fe200078e00ff */
[----:B------:R-:W-:Y:S04]  /*65c0*/  LOP3.LUT R25, R25, 0xffe, RZ, 0xc0, !PT ;  /* 0x00000ffe19197812 */ /* 0x000fe800078ec0ff */
[----:B------:R-:W-:Y:S01]  /*65d0*/  LOP3.LUT R0, R0, 0xffffffc0, RZ, 0xc0, !PT ;  /* 0xffffffc000007812 */ /* 0x000fe200078ec0ff */
[----:B------:R-:W-:Y:S04]  /*65e0*/  IMAD.IADD R25, R22, 0x1, -R25 ;  /* 0x0000000116197824 */ /* 0x000fe800078e0a19 */
[----:B------:R-:W-:Y:S04]  /*65f0*/  IMAD.IADD R0, R23, 0x1, R0 ;  /* 0x0000000117007824 */ /* 0x000fe800078e0200 */
[----:B------:R-:W-:Y:S01]  /*6600*/  IMAD R25, R25, 0x100000, R0 ;  /* 0x0010000019197824 */ /* 0x000fe200078e0200 */
[----:B---3--:R-:W-:Y:S01]  /*6610*/  @P5 SEL R65, RZ, 0x1, !P1 ;  /* 0x00000001ff415807 */ /* 0x008fe20004800000 */
[----:B----4-:R-:W-:Y:S06]  /*6620*/  @!P5 BRA `(.L_x_104) ;  /* 0x000000000068d947 */ /* 0x010fec0003800000 */
[----:B------:R-:W-:Y:S01]  /*6630*/  HFMA2 R31, -RZ, RZ, 0, 0 ;  /* 0x00000000ff1f7431 */ /* 0x000fe200000001ff */
[----:B------:R-:W-:Y:S01]  /*6640*/  ISETP.NE.AND P1, PT, R65, RZ, PT ;  /* 0x000000ff4100720c */ /* 0x000fe20003f25270 */
[----:B------:R-:W-:Y:S01]  /*6650*/  IMAD.U32 R0, RZ, RZ, UR46 ;  /* 0x0000002eff007e24 */ /* 0x000fe2000f8e00ff */
[----:B------:R-:W-:Y:S11]  /*6660*/  BSSY B0, `(.L_x_105) ;  /* 0x0000005000007945 */ /* 0x000ff60003800000 */
[----:B------:R-:W-:Y:S05]  /*6670*/  @P1 BRA `(.L_x_106) ;  /* 0x00000000000c1947 */ /* 0x000fea0003800000 */
[----:B------:R-:W-:Y:S04]  /*6680*/  SHF.L.U32 R4, R63, 0x1f, RZ ;  /* 0x0000001f3f047819 */ /* 0x000fe800000006ff */
[----:B------:R-:W1:Y:S02]  /*6690*/  SYNCS.PHASECHK.TRANS64.TRYWAIT P1, [R2+URZ+0xd0], R4 ;  /* 0x0000d004020075a7 */ /* 0x000e6400080211ff */
[----:B-1----:R-:W-:Y:S05]  /*66a0*/  @!P1 BRA `(.L_x_107) ;  /* 0x00000020008c9947 */ /* 0x002fea0003800000 */
.L_x_106:
[----:B------:R-:W-:Y:S05]  /*66b0*/  BSYNC B0 ;  /* 0x0000000000007941 */ /* 0x000fea0003800000 */
.L_x_105:
[----:B------:R-:W-:Y:S01]  /*66c0*/  ISETP.NE.AND P1, PT, R66, RZ, PT ;  /* 0x000000ff4200720c */ /* 0x000fe20003f25270 */
[----:B------:R-:W-:Y:S01]  /*66d0*/  IMAD.MOV.U32 R30, RZ, RZ, RZ ;  /* 0x000000ffff1e7224 */ /* 0x000fe200078e00ff */
[----:B------:R-:W-:Y:S02]  /*66e0*/  CS2R R28, SRZ ;  /* 0x00000000001c7805 */ /* 0x000fe4000001ff00 */
[----:B------:R-:W-:Y:S02]  /*66f0*/  CS2R R38, SRZ ;  /* 0x0000000000267805 */ /* 0x000fe4000001ff00 */
[----:B------:R-:W-:Y:S07]  /*6700*/  CS2R R36, SRZ ;  /* 0x0000000000247805 */ /* 0x000fee000001ff00 */
[----:B-1----:R-:W-:Y:S01]  /*6710*/  @P1 IMAD R2, R0, 0x800, R44 ;  /* 0x0000080000021824 */ /* 0x002fe200078e022c */
[----:B------:R-:W-:Y:S05]  /*6720*/  @P1 WARPSYNC.ALL ;  /* 0x0000000000001948 */ /* 0x000fea0003800000 */
[----:B------:R-:W-:Y:S01]  /*6730*/  @P1 LEA R2, R2, UR44, 0x1 ;  /* 0x0000002c02021c11 */ /* 0x000fe2000f8e08ff */
[----:B------:R-:W-:Y:S04]  /*6740*/  UIADD3 UR4, UPT, UPT, UR46, 0x1, URZ ;  /* 0x000000012e047890 */ /* 0x000fe8000fffe0ff */
[----:B------:R1:W3:Y:S01]  /*6750*/  @P1 LDSM.16.M88.4 R28, [R2+0x200] ;  /* 0x00020000021c183b */ /* 0x0002e20000000200 */
[----:B------:R-:W-:Y:S01]  /*6760*/  UISETP.NE.AND UP0, UPT, UR4, 0x3, UPT ;  /* 0x000000030400788c */ /* 0x000fe2000bf05270 */
[----:B------:R-:W-:Y:S03]  /*6770*/  @P1 IMAD R0, R54, 0x2, R2 ;  /* 0x0000000236001824 */ /* 0x000fe600078e0202 */
[----:B------:R-:W-:Y:S02]  /*6780*/  USEL UR5, URZ, 0x1, UP0 ;  /* 0x00000001ff057887 */ /* 0x000fe40008000000 */
[----:B------:R1:W4:Y:S01]  /*6790*/  @P1 LDSM.16.M88.4 R36, [R0+0x200] ;  /* 0x000200000024183b */ /* 0x0003220000000200 */
[----:B------:R-:W-:Y:S03]  /*67a0*/  USEL UR4, UR4, URZ, UP0 ;  /* 0x000000ff04047287 */ /* 0x000fe60008000000 */
[----:B------:R-:W-:Y:S03]  /*67b0*/  LOP3.LUT R63, R63, UR5, RZ, 0x3c, !PT ;  /* 0x000000053f3f7c12 */ /* 0x000fe6000f8e3cff */
[----:B------:R-:W-:Y:S02]  /*67c0*/  IMAD.U32 R64, RZ, RZ, UR4 ;  /* 0x00000004ff407e24 */ /* 0x000fe4000f8e00ff */
.L_x_104:
[----:B------:R-:W-:Y:S05]  /*67d0*/  BSYNC B1 ;  /* 0x0000000000017941 */ /* 0x000fea0003800000 */
.L_x_103:
[----:B-1----:R-:W-:Y:S04]  /*67e0*/  SHF.R.U32.HI R0, RZ, 0x15, R25 ;  /* 0x00000015ff007819 */ /* 0x002fe80000011619 */
[----:B------:R-:W-:Y:S01]  /*67f0*/  LOP3.LUT P1, RZ, R0, 0x3, R46, 0x48, !PT ;  /* 0x0000000300ff7812 */ /* 0x000fe2000782482e */
[----:B------:R-:W-:Y:S01]  /*6800*/  @!UPT UIADD3 URZ, UPT, UPT, URZ, URZ, URZ ;  /* 0x000000fffffff290 */ /* 0x000fe2000fffe0ff */
[----:B--2---:R-:W-:Y:S11]  /*6810*/  @P0 BRA `(.L_x_108) ;  /* 0x0000000000080947 */ /* 0x004ff60003800000 */
[----:B------:R-:W1:Y:S02]  /*6820*/  SYNCS.PHASECHK.TRANS64.TRYWAIT P0, [R27+URZ+0x130], R3 ;  /* 0x000130031b0075a7 */ /* 0x000e6400080011ff */
[----:B-1----:R-:W-:Y:S05]  /*6830*/  @!P0 BRA `(.L_x_109) ;  /* 0x00000020003c8947 */ /* 0x002fea0003800000 */
.L_x_108:
[----:B------:R-:W-:Y:S05]  /*6840*/  @!P1 BRA `(.L_x_110) ;  /* 0x0000000000409947 */ /* 0x000fea0003800000 */
[----:B------:R-:W2:Y:S01]  /*6850*/  LDCU.64 UR8, c[0x4][0x70] ;  /* 0x01000e00ff0877ac */ /* 0x000ea20008000a00 */
[----:B-1----:R-:W-:Y:S01]  /*6860*/  MOV R3, 0x0 ;  /* 0x0000000000037802 */ /* 0x002fe20000000f00 */
[----:B------:R-:W-:Y:S02]  /*6870*/  HFMA2 R12, -RZ, RZ, 0, 5.9604644775390625e-08 ;  /* 0x00000001ff0c7431 */ /* 0x000fe400000001ff */
[----:B------:R-:W-:Y:S02]  /*6880*/  IMAD.MOV.U32 R8, RZ, RZ, 0x192 ;  /* 0x00000192ff087424 */ /* 0x000fe400078e00ff */
[----:B------:R-:W-:Y:S01]  /*6890*/  IMAD.MOV.U32 R13, RZ, RZ, RZ ;  /* 0x000000ffff0d7224 */ /* 0x000fe200078e00ff */
[----:B------:R-:W1:Y:S01]  /*68a0*/  LDCU.64 UR6, c[0x4][0x78] ;  /* 0x01000f00ff0677ac */ /* 0x000e620008000a00 */
[----:B------:R-:W3:Y:S01]  /*68b0*/  LDC.64 R2, c[0x4][R3] ;  /* 0x0100000003027b82 */ /* 0x000ee20000000a00 */
[----:B------:R-:W5:Y:S01]  /*68c0*/  LDCU.64 UR4, c[0x4][0x10] ;  /* 0x01000200ff0477ac */ /* 0x000f620008000a00 */
[----:B--2---:R-:W-:Y:S01]  /*68d0*/  MOV R5, UR9 ;  /* 0x0000000900057c02 */ /* 0x004fe20008000f00 */
[----:B------:R-:W-:Y:S01]  /*68e0*/  IMAD.U32 R4, RZ, RZ, UR8 ;  /* 0x00000008ff047e24 */ /* 0x000fe2000f8e00ff */
[----:B-1----:R-:W-:Y:S01]  /*68f0*/  MOV R7, UR7 ;  /* 0x0000000700077c02 */ /* 0x002fe20008000f00 */
[----:B------:R-:W-:Y:S01]  /*6900*/  IMAD.U32 R6, RZ, RZ, UR6 ;  /* 0x00000006ff067e24 */ /* 0x000fe2000f8e00ff */
[----:B-----5:R-:W-:Y:S01]  /*6910*/  MOV R11, UR5 ;  /* 0x00000005000b7c02 */ /* 0x020fe20008000f00 */
[----:B------:R-:W-:Y:S02]  /*6920*/  IMAD.U32 R10, RZ, RZ, UR4 ;  /* 0x00000004ff0a7e24 */ /* 0x000fe4000f8e00ff */
[----:B------:R-:W-:Y:S07]  /*6930*/  LEPC R20, `(.L_x_110) ;  /* 0x000000001014794e */ /* 0x000fee0000000000 */
[----:B---34-:R-:W-:Y:S05]  /*6940*/  CALL.ABS.NOINC R2 ;  /* 0x0000000002007343 */ /* 0x018fea0003c00000 */
.L_x_110:
[----:B-1-3--:R-:W-:Y:S01]  /*6950*/  SHF.L.U32 R3, R28, 0x10, RZ ;  /* 0x000000101c037819 */ /* 0x00afe200000006ff */
[----:B------:R-:W-:Y:S05]  /*6960*/  WARPSYNC.ALL ;  /* 0x0000000000007948 */ /* 0x000fea0003800000 */
[----:B------:R-:W-:Y:S01]  /*6970*/  R2UR UR4, R25 ;  /* 0x00000000190472ca */ /* 0x000fe200000e0000 */
[----:B------:R-:W-:Y:S01]  /*6980*/  BSSY.RECONVERGENT B0, `(.L_x_111) ;  /* 0x0000051000007945 */ /* 0x000fe20003800200 */
[----:B------:R-:W-:Y:S02]  /*6990*/  SHF.L.U32 R20, R30, 0x10, RZ ;  /* 0x000000101e147819 */ /* 0x000fe400000006ff */
[----:B------:R-:W-:Y:S02]  /*69a0*/  SHF.L.U32 R62, R54, 0x1, RZ ;  /* 0x00000001363e7819 */ /* 0x000fe400000006ff */
[----:B------:R-:W-:Y:S07]  /*69b0*/  ISETP.NE.AND P0, PT, R55, RZ, PT ;  /* 0x000000ff3700720c */ /* 0x000fee0003f05270 */
[----:B------:R-:W1:Y:S02]  /*69c0*/  LDTM.16dp256bit.x4 R4, tmem[UR4] ;  /* 0x00000004000479ee */ /* 0x000e640008120000 */
[----:B-1----:R-:W-:Y:S01]  /*69d0*/  FMUL R0, R24, R4 ;  /* 0x0000000418007220 */ /* 0x002fe20000400000 */
[----:B------:R-:W-:Y:S01]  /*69e0*/  LOP3.LUT R4, R28, 0xffff0000, RZ, 0xc0, !PT ;  /* 0xffff00001c047812 */ /* 0x000fe200078ec0ff */
[----:B------:R-:W-:Y:S01]  /*69f0*/  FMUL R2, R24, R5 ;  /* 0x0000000518027220 */ /* 0x000fe20000400000 */
[C---:B------:R-:W-:Y:S01]  /*6a00*/  SHF.L.U32 R5, R29.reuse, 0x10, RZ ;  /* 0x000000101d057819 */ /* 0x040fe200000006ff */
[----:B------:R-:W-:Y:S01]  /*6a10*/  FFMA R0, R26, R3, R0 ;  /* 0x000000031a007223 */ /* 0x000fe20000000000 */
[----:B------:R-:W-:Y:S01]  /*6a20*/  FMUL R3, R24, R6 ;  /* 0x0000000618037220 */ /* 0x000fe20000400000 */
[----:B------:R-:W-:Y:S01]  /*6a30*/  LOP3.LUT R6, R29, 0xffff0000, RZ, 0xc0, !PT ;  /* 0xffff00001d067812 */ /* 0x000fe200078ec0ff */
[----:B------:R-:W-:Y:S01]  /*6a40*/  FFMA R2, R26, R4, R2 ;  /* 0x000000041a027223 */ /* 0x000fe20000000002 */
[----:B------:R-:W-:Y:S01]  /*6a50*/  FMUL R7, R24, R7 ;  /* 0x0000000718077220 */ /* 0x000fe20000400000 */
[----:B------:R-:W-:Y:S01]  /*6a60*/  FFMA R3, R26, R5, R3 ;  /* 0x000000051a037223 */ /* 0x000fe20000000003 */
[C---:B------:R-:W-:Y:S01]  /*6a70*/  FMUL R4, R24.reuse, R8 ;  /* 0x0000000818047220 */ /* 0x040fe20000400000 */
[----:B------:R-:W-:Y:S01]  /*6a80*/  FMUL R5, R24, R9 ;  /* 0x0000000918057220 */ /* 0x000fe20000400000 */
[----:B------:R-:W-:Y:S01]  /*6a90*/  F2FP.BF16.F32.PACK_AB R32, R2, R0 ;  /* 0x000000000220723e */ /* 0x000fe200000010ff */
[----:B------:R-:W-:Y:S01]  /*6aa0*/  FFMA R7, R26, R6, R7 ;  /* 0x000000061a077223 */ /* 0x000fe20000000007 */
[----:B------:R-:W-:Y:S01]  /*6ab0*/  LOP3.LUT R0, R30, 0xffff0000, RZ, 0xc0, !PT ;  /* 0xffff00001e007812 */ /* 0x000fe200078ec0ff */
[----:B------:R-:W-:Y:S01]  /*6ac0*/  FFMA R4, R26, R20, R4 ;  /* 0x000000141a047223 */ /* 0x000fe20000000004 */
[----:B------:R-:W-:Y:S01]  /*6ad0*/  SHF.L.U32 R2, R31, 0x10, RZ ;  /* 0x000000101f027819 */ /* 0x000fe200000006ff */
[----:B------:R-:W-:Y:S01]  /*6ae0*/  FMUL R6, R24, R10 ;  /* 0x0000000a18067220 */ /* 0x000fe20000400000 */
[----:B------:R-:W-:Y:S01]  /*6af0*/  F2FP.BF16.F32.PACK_AB R33, R7, R3 ;  /* 0x000000030721723e */ /* 0x000fe200000010ff */
[C---:B------:R-:W-:Y:S01]  /*6b00*/  FFMA R5, R26.reuse, R0, R5 ;  /* 0x000000001a057223 */ /* 0x040fe20000000005 */
[----:B------:R-:W-:Y:S01]  /*6b10*/  LOP3.LUT R3, R31, 0xffff0000, RZ, 0xc0, !PT ;  /* 0xffff00001f037812 */ /* 0x000fe200078ec0ff */
[----:B------:R-:W-:Y:S01]  /*6b20*/  FFMA R6, R26, R2, R6 ;  /* 0x000000021a067223 */ /* 0x000fe20000000006 */
[----:B----4-:R-:W-:Y:S01]  /*6b30*/  SHF.L.U32 R7, R36, 0x10, RZ ;  /* 0x0000001024077819 */ /* 0x010fe200000006ff */
[----:B------:R-:W-:Y:S01]  /*6b40*/  FMUL R11, R24, R11 ;  /* 0x0000000b180b7220 */ /* 0x000fe20000400000 */
[----:B------:R-:W-:Y:S01]  /*6b50*/  LOP3.LUT R0, R36, 0xffff0000, RZ, 0xc0, !PT ;  /* 0xffff000024007812 */ /* 0x000fe200078ec0ff */
[C---:B------:R-:W-:Y:S01]  /*6b60*/  FMUL R8, R24.reuse, R12 ;  /* 0x0000000c18087220 */ /* 0x040fe20000400000 */
[----:B------:R-:W-:Y:S01]  /*6b70*/  SHF.L.U32 R2, R37, 0x10, RZ ;  /* 0x0000001025027819 */ /* 0x000fe200000006ff */
[----:B------:R-:W-:Y:S01]  /*6b80*/  FMUL R9, R24, R13 ;  /* 0x0000000d18097220 */ /* 0x000fe20000400000 */
[----:B------:R-:W-:Y:S01]  /*6b90*/  F2FP.BF16.F32.PACK_AB R34, R5, R4 ;  /* 0x000000040522723e */ /* 0x000fe200000010ff */
[C---:B------:R-:W-:Y:S01]  /*6ba0*/  FFMA R11, R26.reuse, R3, R11 ;  /* 0x000000031a0b7223 */ /* 0x040fe2000000000b */
[----:B------:R-:W-:Y:S01]  /*6bb0*/  MOV R5, UR46 ;  /* 0x0000002e00057c02 */ /* 0x000fe20008000f00 */
[C---:B------:R-:W-:Y:S01]  /*6bc0*/  FFMA R8, R26.reuse, R7, R8 ;  /* 0x000000071a087223 */ /* 0x040fe20000000008 */
[----:B------:R-:W-:Y:S01]  /*6bd0*/  SHF.L.U32 R3, R39, 0x10, RZ ;  /* 0x0000001027037819 */ /* 0x000fe200000006ff */
[----:B------:R-:W-:Y:S01]  /*6be0*/  FFMA R9, R26, R0, R9 ;  /* 0x000000001a097223 */ /* 0x000fe20000000009 */
[----:B------:R-:W-:Y:S01]  /*6bf0*/  LOP3.LUT R0, R37, 0xffff0000, RZ, 0xc0, !PT ;  /* 0xffff000025007812 */ /* 0x000fe200078ec0ff */
[C---:B------:R-:W-:Y:S01]  /*6c00*/  FMUL R10, R24.reuse, R14 ;  /* 0x0000000e180a7220 */ /* 0x040fe20000400000 */
[----:B------:R-:W-:Y:S01]  /*6c10*/  LOP3.LUT R4, R39, 0xffff0000, RZ, 0xc0, !PT ;  /* 0xffff000027047812 */ /* 0x000fe200078ec0ff */
[C---:B------:R-:W-:Y:S01]  /*6c20*/  FMUL R15, R24.reuse, R15 ;  /* 0x0000000f180f7220 */ /* 0x040fe20000400000 */
[----:B------:R-:W-:Y:S01]  /*6c30*/  FMUL R12, R24, R16 ;  /* 0x00000010180c7220 */ /* 0x000fe20000400000 */
[----:B------:R-:W-:Y:S01]  /*6c40*/  FFMA R10, R26, R2, R10 ;  /* 0x000000021a0a7223 */ /* 0x000fe2000000000a */
[----:B------:R-:W-:Y:S01]  /*6c50*/  LOP3.LUT R2, R38, 0xffff0000, RZ, 0xc0, !PT ;  /* 0xffff000026027812 */ /* 0x000fe200078ec0ff */
[----:B------:R-:W-:Y:S01]  /*6c60*/  FFMA R15, R26, R0, R15 ;  /* 0x000000001a0f7223 */ /* 0x000fe2000000000f */
[----:B------:R-:W-:Y:S01]  /*6c70*/  SHF.L.U32 R0, R38, 0x10, RZ ;  /* 0x0000001026007819 */ /* 0x000fe200000006ff */
[C---:B------:R-:W-:Y:S01]  /*6c80*/  FMUL R13, R24.reuse, R17 ;  /* 0x00000011180d7220 */ /* 0x040fe20000400000 */
[C---:B------:R-:W-:Y:S01]  /*6c90*/  FMUL R14, R24.reuse, R18 ;  /* 0x00000012180e7220 */ /* 0x040fe20000400000 */
[----:B------:R-:W-:Y:S01]  /*6ca0*/  FMUL R19, R24, R19 ;  /* 0x0000001318137220 */ /* 0x000fe20000400000 */
[----:B------:R-:W-:Y:S01]  /*6cb0*/  LEA R5, R5, R44, 0xb ;  /* 0x0000002c05057211 */ /* 0x000fe200078e58ff */
[C---:B------:R-:W-:Y:S01]  /*6cc0*/  FFMA R12, R26.reuse, R0, R12 ;  /* 0x000000001a0c7223 */ /* 0x040fe2000000000c */
[C---:B------:R-:W-:Y:S01]  /*6cd0*/  FFMA R13, R26.reuse, R2, R13 ;  /* 0x000000021a0d7223 */ /* 0x040fe2000000000d */
[C---:B------:R-:W-:Y:S01]  /*6ce0*/  FFMA R14, R26.reuse, R3, R14 ;  /* 0x000000031a0e7223 */ /* 0x040fe2000000000e */
[----:B------:R-:W-:Y:S01]  /*6cf0*/  FFMA R19, R26, R4, R19 ;  /* 0x000000041a137223 */ /* 0x000fe20000000013 */
[----:B------:R-:W-:Y:S02]  /*6d00*/  F2FP.BF16.F32.PACK_AB R35, R11, R6 ;  /* 0x000000060b23723e */ /* 0x000fe400000010ff */
[----:B------:R-:W-:Y:S02]  /*6d10*/  LEA R5, R5, UR44, 0x1 ;  /* 0x0000002c05057c11 */ /* 0x000fe4000f8e08ff */
[----:B------:R-:W-:Y:S02]  /*6d20*/  F2FP.BF16.F32.PACK_AB R8, R9, R8 ;  /* 0x000000080908723e */ /* 0x000fe400000010ff */
[----:B------:R-:W-:Y:S01]  /*6d30*/  F2FP.BF16.F32.PACK_AB R9, R15, R10 ;  /* 0x0000000a0f09723e */ /* 0x000fe200000010ff */
[----:B------:R1:W-:Y:S01]  /*6d40*/  STSM.16.M88.4 [R5+0x200], R32 ;  /* 0x0002002005007844 */ /* 0x0003e20000000200 */
[----:B------:R-:W-:Y:S02]  /*6d50*/  F2FP.BF16.F32.PACK_AB R10, R13, R12 ;  /* 0x0000000c0d0a723e */ /* 0x000fe400000010ff */
[----:B------:R-:W-:Y:S02]  /*6d60*/  F2FP.BF16.F32.PACK_AB R11, R19, R14 ;  /* 0x0000000e130b723e */ /* 0x000fe400000010ff */
[----:B------:R-:W-:Y:S05]  /*6d70*/  IADD3 R0, PT, PT, R62, 0x200, R5 ;  /* 0x000002003e007810 */ /* 0x000fea0007ffe005 */
[----:B------:R1:W-:Y:S01]  /*6d80*/  STSM.16.M88.4 [R0], R8 ;  /* 0x0000000800007844 */ /* 0x0003e20000000200 */
[----:B------:R-:W-:Y:S01]  /*6d90*/  @!PT LDS RZ, [RZ] ;  /* 0x00000000fffff984 */ /* 0x000fe20000000800 */
[----:B------:R-:W-:Y:S01]  /*6da0*/  @!PT LDS RZ, [RZ] ;  /* 0x00000000fffff984 */ /* 0x000fe20000000800 */
[----:B------:R-:W-:Y:S01]  /*6db0*/  @!PT LDS RZ, [RZ] ;  /* 0x00000000fffff984 */ /* 0x000fe20000000800 */
[----:B------:R-:W-:Y:S01]  /*6dc0*/  @!PT LDS RZ, [RZ] ;  /* 0x00000000fffff984 */ /* 0x000fe20000000800 */
[----:B------:R2:W-:Y:S07]  /*6dd0*/  MEMBAR.ALL.CTA ;  /* 0x0000000000007992 */ /* 0x0005ee0000008000 */
[----:B--2---:R-:W2:Y:S02]  /*6de0*/  FENCE.VIEW.ASYNC.S ;  /* 0x00000000000073c6 */ /* 0x004ea40000000000 */
[----:B--2---:R-:W-:Y:S06]  /*6df0*/  BAR.SYNC.DEFER_BLOCKING 0x1, 0x80 ;  /* 0x0042000000007b1d */ /* 0x004fec0000010000 */
[----:B------:R-:W-:Y:S05]  /*6e00*/  @P0 BRA `(.L_x_112) ;  /* 0x0000000000200947 */ /* 0x000fea0003800000 */
[----:B------:R-:W2:Y:S01]  /*6e10*/  LDCU.64 UR6, c[0x0][0x348] ;  /* 0x00006900ff0677ac */ /* 0x000ea20008000a00 */
[----:B------:R-:W-:Y:S01]  /*6e20*/  ULEA UR5, UR46, UR44, 0xc ;  /* 0x0000002c2e057291 */ /* 0x000fe2000f8e60ff */
[----:B------:R-:W-:Y:S03]  /*6e30*/  UMOV UR51, UR36 ;  /* 0x0000002400337c82 */ /* 0x000fe60008000000 */
[----:B------:R-:W-:Y:S02]  /*6e40*/  UIADD3 UR48, UPT, UPT, UR5, 0x200, URZ ;  /* 0x0000020005307890 */ /* 0x000fe4000fffe0ff */
[----:B--2---:R-:W-:Y:S04]  /*6e50*/  UIADD3 UR4, UP0, UPT, UR6, 0x680, URZ ;  /* 0x0000068006047890 */ /* 0x004fe8000ff1e0ff */
[----:B------:R-:W-:Y:S09]  /*6e60*/  UIADD3.X UR5, UPT, UPT, URZ, UR7, URZ, UP0, !UPT ;  /* 0x00000007ff057290 */ /* 0x000ff200087fe4ff */
[----:B------:R2:W-:Y:S02]  /*6e70*/  UTMASTG.3D [UR48], [UR4] ;  /* 0x00000030040073b5 */ /* 0x0005e40008010000 */
[----:B--2---:R0:W-:Y:S02]  /*6e80*/  UTMACMDFLUSH ;  /* 0x00000000000079b7 */ /* 0x0041e40000000000 */
.L_x_112:
[----:B------:R-:W-:Y:S05]  /*6e90*/  BSYNC.RECONVERGENT B0 ;  /* 0x0000000000007941 */ /* 0x000fea0003800200 */
.L_x_111:
[----:B------:R-:W-:Y:S01]  /*6ea0*/  UIADD3 UR47, UPT, UPT, UR46, 0x1, URZ ;  /* 0x000000012e2f7890 */ /* 0x000fe2000fffe0ff */
[----:B------:R-:W-:Y:S03]  /*6eb0*/  BSSY.RECONVERGENT B0, `(.L_x_113) ;  /* 0x0000005000007945 */ /* 0x000fe60003800200 */
[----:B------:R-:W-:Y:S04]  /*6ec0*/  UISETP.NE.AND UP0, UPT, UR47, 0x3, UPT ;  /* 0x000000032f00788c */ /* 0x000fe8000bf05270 */
[----:B------:R-:W-:Y:S01]  /*6ed0*/  USEL UR45, UR47, URZ, UP0 ;  /* 0x000000ff2f2d7287 */ /* 0x000fe20008000000 */
[----:B------:R-:W-:Y:S11]  /*6ee0*/  @P0 BRA `(.L_x_114) ;  /* 0x0000000000040947 */ /* 0x000ff60003800000 */
[----:B------:R-:W-:Y:S04]  /*6ef0*/  DEPBAR.LE SB0, 0x1 ;  /* 0x000080400000791a */ /* 0x000fe80000000000 */
.L_x_114:
[----:B------:R-:W-:Y:S05]  /*6f00*/  BSYNC.RECONVERGENT B0 ;  /* 0x0000000000007941 */ /* 0x000fea0003800200 */
.L_x_113:
[----:B------:R-:W-:Y:S01]  /*6f10*/  BAR.SYNC.DEFER_BLOCKING 0x1, 0x80 ;  /* 0x0042000000007b1d */ /* 0x000fe20000010000 */
[----:B------:R-:W-:Y:S01]  /*6f20*/  ISETP.NE.AND P1, PT, R61, RZ, PT ;  /* 0x000000ff3d00720c */ /* 0x000fe20003f25270 */
[----:B------:R-:W-:Y:S01]  /*6f30*/  UISETP.NE.AND UP0, UPT, UR53, URZ, UPT ;  /* 0x000000ff3500728c */ /* 0x000fe2000bf05270 */
[----:B------:R-:W-:Y:S11]  /*6f40*/  LEA R2, R64, UR44, 0x3 ;  /* 0x0000002c40027c11 */ /* 0x000ff6000f8e18ff */
[----:B------:R-:W-:Y:S01]  /*6f50*/  @P1 SHF.L.U32 R3, R63, 0x1f, RZ ;  /* 0x0000001f3f031819 */ /* 0x000fe200000006ff */
[----:B------:R-:W-:Y:S06]  /*6f60*/  BRA.U !UP0, `(.L_x_115) ;  /* 0x0000000108247547 */ /* 0x000fec000b800000 */
[----:B------:R-:W-:Y:S01]  /*6f70*/  IMAD.U32 R4, RZ, RZ, UR52 ;  /* 0x00000034ff047e24 */ /* 0x000fe2000f8e00ff */
[----:B-1----:R-:W-:Y:S01]  /*6f80*/  MOV R0, UR54 ;  /* 0x0000003600007c02 */ /* 0x002fe20008000f00 */
[----:B------:R-:W-:Y:S03]  /*6f90*/  UIADD3 UR4, UPT, UPT, UR52, 0x1, URZ ;  /* 0x0000000134047890 */ /* 0x000fe6000fffe0ff */
[----:B------:R-:W-:Y:S01]  /*6fa0*/  @P1 LEA R4, R4, UR44, 0x3 ;  /* 0x0000002c04041c11 */ /* 0x000fe2000f8e18ff */
[----:B------:R-:W-:Y:S04]  /*6fb0*/  UISETP.NE.AND UP0, UPT, UR4, 0x3, UPT ;  /* 0x000000030400788c */ /* 0x000fe8000bf05270 */
[----:B------:R-:W-:Y:S01]  /*6fc0*/  @P1 VIADD R4, R4, 0xe8 ;  /* 0x000000e804041836 */ /* 0x000fe20000000000 */
[----:B------:R-:W-:Y:S04]  /*6fd0*/  USEL UR52, UR4, URZ, UP0 ;  /* 0x000000ff04347287 */ /* 0x000fe80008000000 */
[----:B------:R-:W-:Y:S04]  /*6fe0*/  @P1 PRMT R0, R0, 0x654, R4 ;  /* 0x0000065400001816 */ /* 0x000fe80000000004 */
[----:B------:R2:W-:Y:S04]  /*6ff0*/  @P1 SYNCS.ARRIVE.TRANS64.RED.A1T0 RZ, [R0+URZ], RZ ;  /* 0x000000ff00ff19a7 */ /* 0x0005e800081004ff */
.L_x_115:
[----:B------:R-:W3:Y:S01]  /*7000*/  @P1 SYNCS.PHASECHK.TRANS64.TRYWAIT P0, [R2+URZ+0xd0], R3 ;  /* 0x0000d003020015a7 */ /* 0x000ee200080011ff */
[----:B------:R-:W-:Y:S01]  /*7010*/  BSSY B1, `(.L_x_116) ;  /* 0x0000013000017945 */ /* 0x000fe20003800000 */
[----:B---3--:R-:W-:Y:S03]  /*7020*/  @P1 SEL R65, RZ, 0x1, !P0 ;  /* 0x00000001ff411807 */ /* 0x008fe60004000000 */
[----:B------:R-:W-:Y:S05]  /*7030*/  @!P1 BRA `(.L_x_117) ;  /* 0x0000000000409947 */ /* 0x000fea0003800000 */
[----:B------:R-:W-:Y:S01]  /*7040*/  ISETP.NE.AND P1, PT, R66, RZ, PT ;  /* 0x000000ff4200720c */ /* 0x000fe20003f25270 */
[----:B------:R-:W-:Y:S01]  /*7050*/  BSSY B0, `(.L_x_118) ;  /* 0x0000009000007945 */ /* 0x000fe20003800000 */
[----:B------:R-:W-:Y:S11]  /*7060*/  ISETP.NE.AND P0, PT, R65, RZ, PT ;  /* 0x000000ff4100720c */ /* 0x000ff60003f05270 */
[----:B------:R-:W-:Y:S05]  /*7070*/  @P1 IMAD R3, R64, 0x800, R44 ;  /* 0x0000080040031824 */ /* 0x000fea00078e022c */
[----:B------:R-:W-:Y:S05]  /*7080*/  @P1 LEA R3, R3, UR44, 0x1 ;  /* 0x0000002c03031c11 */ /* 0x000fea000f8e08ff */
[----:B-12---:R-:W-:Y:S01]  /*7090*/  @P1 IMAD.IADD R0, R62, 0x1, R3 ;  /* 0x000000013e001824 */ /* 0x006fe200078e0203 */
[----:B------:R-:W-:Y:S06]  /*70a0*/  @P0 BRA `(.L_x_119) ;  /* 0x00000000000c0947 */ /* 0x000fec0003800000 */
[----:B------:R-:W-:Y:S04]  /*70b0*/  SHF.L.U32 R63, R63, 0x1f, RZ ;  /* 0x0000001f3f3f7819 */ /* 0x000fe800000006ff */
[----:B------:R-:W1:Y:S02]  /*70c0*/  SYNCS.PHASECHK.TRANS64.TRYWAIT P0, [R2+URZ+0xd0], R63 ;  /* 0x0000d03f020075a7 */ /* 0x000e6400080011ff */
[----:B-1----:R-:W-:Y:S05]  /*70d0*/  @!P0 BRA `(.L_x_120) ;  /* 0x0000001800288947 */ /* 0x002fea0003800000 */
.L_x_119:
[----:B------:R-:W-:Y:S05]  /*70e0*/  BSYNC B0 ;  /* 0x0000000000007941 */ /* 0x000fea0003800000 */
.L_x_118:
[----:B------:R-:W-:Y:S11]  /*70f0*/  ISETP.NE.AND P0, PT, R66, RZ, PT ;  /* 0x000000ff4200720c */ /* 0x000ff60003f05270 */
[----:B------:R-:W-:Y:S02]  /*7100*/  @!UPT UIADD3 URZ, UPT, UPT, URZ, URZ, URZ ;  /* 0x000000fffffff290 */ /* 0x000fe4000fffe0ff */
[----:B------:R-:W-:Y:S05]  /*7110*/  @P0 WARPSYNC.ALL ;  /* 0x0000000000000948 */ /* 0x000fea0003800000 */
[----:B------:R3:W4:Y:S04]  /*7120*/  @P0 LDSM.16.M88.4 R28, [R3+0x200] ;  /* 0x00020000031c083b */ /* 0x0007280000000200 */
[----:B------:R3:W2:Y:S02]  /*7130*/  @P0 LDSM.16.M88.4 R36, [R0+0x200] ;  /* 0x000200000024083b */ /* 0x0006a40000000200 */
.L_x_117:
[----:B------:R-:W-:Y:S05]  /*7140*/  BSYNC B1 ;  /* 0x0000000000017941 */ /* 0x000fea0003800000 */
.L_x_116:
[----:B-123--:R-:W-:Y:S05]  /*7150*/  VIADD R0, R25, 0x20 ;  /* 0x0000002019007836 */ /* 0x00efea0000000000 */
[----:B------:R-:W-:Y:S04]  /*7160*/  SHF.R.U32.HI R0, RZ, 0x15, R0 ;  /* 0x00000015ff007819 */ /* 0x000fe80000011600 */
[----:B------:R-:W-:Y:S11]  /*7170*/  LOP3.LUT P0, RZ, R0, 0x3, R46, 0x48, !PT ;  /* 0x0000000300ff7812 */ /* 0x000ff6000780482e */
[----:B------:R-:W-:Y:S02]  /*7180*/  @!UPT UIADD3 URZ, UPT, UPT, URZ, URZ, URZ ;  /* 0x000000fffffff290 */ /* 0x000fe4000fffe0ff */
[----:B------:R-:W-:Y:S05]  /*7190*/  @!P0 BRA `(.L_x_121) ;  /* 0x0000000000408947 */ /* 0x000fea0003800000 */
[----:B------:R-:W1:Y:S01]  /*71a0*/  LDCU.64 UR8, c[0x4][0x70] ;  /* 0x01000e00ff0877ac */ /* 0x000e620008000a00 */
[----:B------:R-:W-:Y:S01]  /*71b0*/  MOV R3, 0x0 ;  /* 0x0000000000037802 */ /* 0x000fe20000000f00 */
[----:B------:R-:W-:Y:S02]  /*71c0*/  HFMA2 R12, -RZ, RZ, 0, 5.9604644775390625e-08 ;  /* 0x00000001ff0c7431 */ /* 0x000fe400000001ff */
[----:B------:R-:W-:Y:S02]  /*71d0*/  IMAD.MOV.U32 R8, RZ, RZ, 0x192 ;  /* 0x00000192ff087424 */ /* 0x000fe400078e00ff */
[----:B------:R-:W-:Y:S01]  /*71e0*/  IMAD.MOV.U32 R13, RZ, RZ, RZ ;  /* 0x000000ffff0d7224 */ /* 0x000fe200078e00ff */
[----:B------:R-:W2:Y:S01]  /*71f0*/  LDCU.64 UR6, c[0x4][0x78] ;  /* 0x01000f00ff0677ac */ /* 0x000ea20008000a00 */
[----:B------:R-:W3:Y:S01]  /*7200*/  LDC.64 R2, c[0x4][R3] ;  /* 0x0100000003027b82 */ /* 0x000ee20000000a00 */
[----:B------:R-:W5:Y:S01]  /*7210*/  LDCU.64 UR4, c[0x4][0x10] ;  /* 0x01000200ff0477ac */ /* 0x000f620008000a00 */
[----:B-1----:R-:W-:Y:S01]  /*7220*/  MOV R5, UR9 ;  /* 0x0000000900057c02 */ /* 0x002fe20008000f00 */
[----:B------:R-:W-:Y:S01]  /*7230*/  IMAD.U32 R4, RZ, RZ, UR8 ;  /* 0x00000008ff047e24 */ /* 0x000fe2000f8e00ff */
[----:B--2---:R-:W-:Y:S01]  /*7240*/  MOV R7, UR7 ;  /* 0x0000000700077c02 */ /* 0x004fe20008000f00 */
[----:B------:R-:W-:Y:S01]  /*7250*/  IMAD.U32 R6, RZ, RZ, UR6 ;  /* 0x00000006ff067e24 */ /* 0x000fe2000f8e00ff */
[----:B-----5:R-:W-:Y:S01]  /*7260*/  MOV R11, UR5 ;  /* 0x00000005000b7c02 */ /* 0x020fe20008000f00 */
[----:B------:R-:W-:Y:S02]  /*7270*/  IMAD.U32 R10, RZ, RZ, UR4 ;  /* 0x00000004ff0a7e24 */ /* 0x000fe4000f8e00ff */
[----:B------:R-:W-:Y:S07]  /*7280*/  LEPC R20, `(.L_x_121) ;  /* 0x000000001014794e */ /* 0x000fee0000000000 */
[----:B---34-:R-:W-:Y:S05]  /*7290*/  CALL.ABS.NOINC R2 ;  /* 0x0000000002007343 */ /* 0x018fea0003c00000 */
.L_x_121:
[----:B------:R-:W-:Y:S01]  /*72a0*/  ISETP.NE.AND P0, PT, R55, RZ, PT ;  /* 0x000000ff3700720c */ /* 0x000fe20003f05270 */
[----:B------:R-:W-:Y:S05]  /*72b0*/  WARPSYNC.ALL ;  /* 0x0000000000007948 */ /* 0x000fea0003800000 */
[----:B------:R-:W-:Y:S01]  /*72c0*/  R2UR UR4, R25 ;  /* 0x00000000190472ca */ /* 0x000fe200000e0000 */
[----:B------:R-:W-:Y:S01]  /*72d0*/  BSSY.RECONVERGENT B0, `(.L_x_122) ;  /* 0x0000057000007945 */ /* 0x000fe20003800200 */
[C---:B----4-:R-:W-:Y:S02]  /*72e0*/  SHF.L.U32 R20, R28.reuse, 0x10, RZ ;  /* 0x000000101c147819 */ /* 0x050fe400000006ff */
[----:B------:R-:W-:Y:S02]  /*72f0*/  LOP3.LUT R21, R28, 0xffff0000, RZ, 0xc0, !PT ;  /* 0xffff00001c157812 */ /* 0x000fe400078ec0ff */
[----:B------:R-:W-:Y:S02]  /*7300*/  SHF.L.U32 R25, R29, 0x10, RZ ;  /* 0x000000101d197819 */ /* 0x000fe400000006ff */
[----:B------:R-:W-:Y:S02]  /*7310*/  SHF.L.U32 R28, R30, 0x10, RZ ;  /* 0x000000101e1c7819 */ /* 0x000fe400000006ff */
[C---:B------:R-:W-:Y:S02]  /*7320*/  SHF.L.U32 R32, R36.reuse, 0x10, RZ ;  /* 0x0000001024207819 */ /* 0x040fe400000006ff */
[----:B------:R-:W-:Y:S01]  /*7330*/  LOP3.LUT R33, R36, 0xffff0000, RZ, 0xc0, !PT ;  /* 0xffff000024217812 */ /* 0x000fe200078ec0ff */
[----:B------:R-:W1:Y:S01]  /*7340*/  LDTM.16dp256bit.x4 R4, tmem[UR4+0x20] ;  /* 0x00002004000479ee */ /* 0x000e620008120000 */
[----:B------:R-:W-:Y:S01]  /*7350*/  R2UR UR4, R27 ;  /* 0x000000001b0472ca */ /* 0x000fe200000e0000 */
[----:B------:R-:W-:Y:S01]  /*7360*/  NOP ;  /* 0x0000000000007918 */ /* 0x000fe20000000000 */
[----:B------:R-:W-:Y:S02]  /*7370*/  LOP3.LUT R27, R29, 0xffff0000, RZ, 0xc0, !PT ;  /* 0xffff00001d1b7812 */ /* 0x000fe400078ec0ff */
[----:B------:R-:W-:Y:S02]  /*7380*/  LOP3.LUT R29, R30, 0xffff0000, RZ, 0xc0, !PT ;  /* 0xffff00001e1d7812 */ /* 0x000fe400078ec0ff */
[C---:B------:R-:W-:Y:S02]  /*7390*/  SHF.L.U32 R30, R31.reuse, 0x10, RZ ;  /* 0x000000101f1e7819 */ /* 0x040fe400000006ff */
[----:B------:R-:W-:Y:S02]  /*73a0*/  LOP3.LUT R31, R31, 0xffff0000, RZ, 0xc0, !PT ;  /* 0xffff00001f1f7812 */ /* 0x000fe400078ec0ff */
[C---:B------:R-:W-:Y:S02]  /*73b0*/  SHF.L.U32 R34, R37.reuse, 0x10, RZ ;  /* 0x0000001025227819 */ /* 0x040fe400000006ff */
[----:B------:R-:W-:Y:S01]  /*73c0*/  LOP3.LUT R35, R37, 0xffff0000, RZ, 0xc0, !PT ;  /* 0xffff000025237812 */ /* 0x000fe200078ec0ff */
[----:B------:R-:W-:Y:S01]  /*73d0*/  UIADD3 UR4, UPT, UPT, UR4, 0x150, URZ ;  /* 0x0000015004047890 */ /* 0x000fe2000fffe0ff */
[C---:B------:R-:W-:Y:S02]  /*73e0*/  SHF.L.U32 R36, R38.reuse, 0x10, RZ ;  /* 0x0000001026247819 */ /* 0x040fe400000006ff */
[----:B------:R-:W-:Y:S01]  /*73f0*/  LOP3.LUT R37, R38, 0xffff0000, RZ, 0xc0, !PT ;  /* 0xffff000026257812 */ /* 0x000fe200078ec0ff */
[----:B------:R-:W-:Y:S01]  /*7400*/  UPRMT UR4, UR54, 0x654, UR4 ;  /* 0x0000065436047896 */ /* 0x000fe20008000004 */
[C---:B------:R-:W-:Y:S02]  /*7410*/  SHF.L.U32 R38, R39.reuse, 0x10, RZ ;  /* 0x0000001027267819 */ /* 0x040fe400000006ff */
[----:B------:R-:W-:Y:S01]  /*7420*/  LOP3.LUT R39, R39, 0xffff0000, RZ, 0xc0, !PT ;  /* 0xffff000027277812 */ /* 0x000fe200078ec0ff */
[C---:B-1----:R-:W-:Y:S01]  /*7430*/  FMUL R4, R24.reuse, R4 ;  /* 0x0000000418047220 */ /* 0x042fe20000400000 */
[C---:B------:R-:W-:Y:S01]  /*7440*/  FMUL R5, R24.reuse, R5 ;  /* 0x0000000518057220 */ /* 0x040fe20000400000 */
[----:B------:R-:W-:Y:S03]  /*7450*/  FMUL R6, R24, R6 ;  /* 0x0000000618067220 */ /* 0x000fe60000400000 */
[----:B------:R-:W-:Y:S01]  /*7460*/  SYNCS.ARRIVE.TRANS64.RED.A1T0 RZ, [UR4], RZ ;  /* 0x000000ffffff79a7 */ /* 0x000fe20008100404 */
[C---:B------:R-:W-:Y:S01]  /*7470*/  FFMA R4, R26.reuse, R20, R4 ;  /* 0x000000141a047223 */ /* 0x040fe20000000004 */
[C---:B------:R-:W-:Y:S01]  /*7480*/  FFMA R5, R26.reuse, R21, R5 ;  /* 0x000000151a057223 */ /* 0x040fe20000000005 */
[----:B------:R-:W-:Y:S01]  /*7490*/  FFMA R6, R26, R25, R6 ;  /* 0x000000191a067223 */ /* 0x000fe20000000006 */
[C---:B------:R-:W-:Y:S01]  /*74a0*/  FMUL R7, R24.reuse, R7 ;  /* 0x0000000718077220 */ /* 0x040fe20000400000 */
[C---:B------:R-:W-:Y:S01]  /*74b0*/  FMUL R8, R24.reuse, R8 ;  /* 0x0000000818087220 */ /* 0x040fe20000400000 */
[----:B------:R-:W-:Y:S01]  /*74c0*/  FMUL R9, R24, R9 ;  /* 0x0000000918097220 */ /* 0x000fe20000400000 */
[----:B------:R-:W-:Y:S01]  /*74d0*/  F2FP.BF16.F32.PACK_AB R4, R5, R4 ;  /* 0x000000040504723e */ /* 0x000fe200000010ff */
[C---:B------:R-:W-:Y:S01]  /*74e0*/  FFMA R7, R26.reuse, R27, R7 ;  /* 0x0000001b1a077223 */ /* 0x040fe20000000007 */
[C---:B------:R-:W-:Y:S01]  /*74f0*/  FFMA R8, R26.reuse, R28, R8 ;  /* 0x0000001c1a087223 */ /* 0x040fe20000000008 */
[----:B------:R-:W-:Y:S01]  /*7500*/  FFMA R9, R26, R29, R9 ;  /* 0x0000001d1a097223 */ /* 0x000fe20000000009 */
[C---:B------:R-:W-:Y:S01]  /*7510*/  FMUL R10, R24.reuse, R10 ;  /* 0x0000000a180a7220 */ /* 0x040fe20000400000 */
[C---:B------:R-:W-:Y:S01]  /*7520*/  FMUL R11, R24.reuse, R11 ;  /* 0x0000000b180b7220 */ /* 0x040fe20000400000 */
[----:B------:R-:W-:Y:S01]  /*7530*/  F2FP.BF16.F32.PACK_AB R5, R7, R6 ;  /* 0x000000060705723e */ /* 0x000fe200000010ff */
[C---:B------:R-:W-:Y:S01]  /*7540*/  FMUL R0, R24.reuse, R12 ;  /* 0x0000000c18007220 */ /* 0x040fe20000400000 */
[----:B------:R-:W-:Y:S01]  /*7550*/  FMUL R2, R24, R13 ;  /* 0x0000000d18027220 */ /* 0x000fe20000400000 */
[----:B------:R-:W-:Y:S01]  /*7560*/  FFMA R10, R26, R30, R10 ;  /* 0x0000001e1a0a7223 */ /* 0x000fe2000000000a */
[----:B------:R-:W-:Y:S01]  /*7570*/  FMUL R3, R24, R14 ;  /* 0x0000000e18037220 */ /* 0x000fe20000400000 */
[----:B------:R-:W-:Y:S01]  /*7580*/  F2FP.BF16.F32.PACK_AB R6, R9, R8 ;  /* 0x000000080906723e */ /* 0x000fe200000010ff */
[----:B------:R-:W-:Y:S01]  /*7590*/  FFMA R11, R26, R31, R11 ;  /* 0x0000001f1a0b7223 */ /* 0x000fe2000000000b */
[C---:B------:R-:W-:Y:S01]  /*75a0*/  FMUL R15, R24.reuse, R15 ;  /* 0x0000000f180f7220 */ /* 0x040fe20000400000 */
[----:B------:R-:W-:Y:S01]  /*75b0*/  FMUL R12, R24, R16 ;  /* 0x00000010180c7220 */ /* 0x000fe20000400000 */
[----:B------:R-:W-:Y:S01]  /*75c0*/  FFMA R0, R26, R32, R0 ;  /* 0x000000201a007223 */ /* 0x000fe20000000000 */
[----:B------:R-:W-:Y:S01]  /*75d0*/  MOV R8, UR45 ;  /* 0x0000002d00087c02 */ /* 0x000fe20008000f00 */
[----:B------:R-:W-:Y:S01]  /*75e0*/  FMUL R13, R24, R17 ;  /* 0x00000011180d7220 */ /* 0x000fe20000400000 */
[----:B------:R-:W-:Y:S01]  /*75f0*/  FFMA R2, R26, R33, R2 ;  /* 0x000000211a027223 */ /* 0x000fe20000000002 */
[----:B------:R-:W-:Y:S01]  /*7600*/  FMUL R14, R24, R18 ;  /* 0x00000012180e7220 */ /* 0x000fe20000400000 */
[C---:B------:R-:W-:Y:S01]  /*7610*/  FFMA R3, R26.reuse, R34, R3 ;  /* 0x000000221a037223 */ /* 0x040fe20000000003 */
[----:B------:R-:W-:Y:S01]  /*7620*/  FFMA R15, R26, R35, R15 ;  /* 0x000000231a0f7223 */ /* 0x000fe2000000000f */
[----:B------:R-:W-:Y:S01]  /*7630*/  FMUL R19, R24, R19 ;  /* 0x0000001318137220 */ /* 0x000fe20000400000 */
[----:B------:R-:W-:Y:S01]  /*7640*/  FFMA R12, R26, R36, R12 ;  /* 0x000000241a0c7223 */ /* 0x000fe2000000000c */
[----:B------:R-:W-:Y:S01]  /*7650*/  LEA R8, R8, R44, 0xb ;  /* 0x0000002c08087211 */ /* 0x000fe200078e58ff */
        /* <DEDUP_REMOVED lines=21> */
[----:B------:R-:W-:Y:S02]  /*77b0*/  ULEA UR5, UR45, UR44, 0xc ;  /* 0x0000002c2d057291 */ /* 0x000fe4000f8e60ff */
[----:B------:R-:W-:Y:S02]  /*77c0*/  UIADD3 UR9, UPT, UPT, UR49, 0x20, URZ ;  /* 0x0000002031097890 */ /* 0x000fe4000fffe0ff */
[----:B------:R-:W-:Y:S01]  /*77d0*/  UIADD3 UR8, UPT, UPT, UR5, 0x200, URZ ;  /* 0x0000020005087890 */ /* 0x000fe2000fffe0ff */
[----:B------:R-:W-:Y:S01]  /*77e0*/  UMOV UR10, UR50 ;  /* 0x00000032000a7c82 */ /* 0x000fe20008000000 */
[----:B------:R-:W-:Y:S01]  /*77f0*/  UMOV UR11, UR36 ;  /* 0x00000024000b7c82 */ /* 0x000fe20008000000 */
[----:B--2---:R-:W-:Y:S04]  /*7800*/  UIADD3 UR4, UP0, UPT, UR6, 0x680, URZ ;  /* 0x0000068006047890 */ /* 0x004fe8000ff1e0ff */
[----:B------:R-:W-:Y:S09]  /*7810*/  UIADD3.X UR5, UPT, UPT, URZ, UR7, URZ, UP0, !UPT ;  /* 0x00000007ff057290 */ /* 0x000ff200087fe4ff */
[----:B------:R2:W-:Y:S02]  /*7820*/  UTMASTG.3D [UR8], [UR4] ;  /* 0x00000008040073b5 */ /* 0x0005e40008010000 */
[----:B--2---:R0:W-:Y:S02]  /*7830*/  UTMACMDFLUSH ;  /* 0x00000000000079b7 */ /* 0x0041e40000000000 */
.L_x_123:
[----:B------:R-:W-:Y:S05]  /*7840*/  BSYNC.RECONVERGENT B0 ;  /* 0x0000000000007941 */ /* 0x000fea0003800200 */
.L_x_122:
[----:B------:R-:W-:Y:S01]  /*7850*/  UIADD3 UR4, UPT, UPT, UR45, 0x1, URZ ;  /* 0x000000012d047890 */ /* 0x000fe2000fffe0ff */
[----:B------:R-:W-:Y:S03]  /*7860*/  BSSY.RECONVERGENT B0, `(.L_x_124) ;  /* 0x0000008000007945 */ /* 0x000fe60003800200 */
[----:B------:R-:W-:Y:S04]  /*7870*/  UISETP.NE.AND UP0, UPT, UR4, 0x3, UPT ;  /* 0x000000030400788c */ /* 0x000fe8000bf05270 */
[----:B------:R-:W-:Y:S02]  /*7880*/  UISETP.EQ.XOR UP1, UPT, UR47, 0x3, !UP0 ;  /* 0x000000032f00788c */ /* 0x000fe4000c722a70 */
[----:B------:R-:W-:Y:S02]  /*7890*/  USEL UR46, UR4, URZ, UP0 ;  /* 0x000000ff042e7287 */ /* 0x000fe40008000000 */
[----:B------:R-:W-:Y:S04]  /*78a0*/  USEL UR5, URZ, 0x1, !UP1 ;  /* 0x00000001ff057887 */ /* 0x000fe8000c800000 */
[----:B------:R-:W-:Y:S01]  /*78b0*/  ULOP3.LUT UR55, UR55, UR5, URZ, 0x3c, !UPT ;  /* 0x0000000537377292 */ /* 0x000fe2000f8e3cff */
[----:B------:R-:W-:Y:S11]  /*78c0*/  @P0 BRA `(.L_x_125) ;  /* 0x0000000000040947 */ /* 0x000ff60003800000 */
[----:B------:R-:W-:Y:S04]  /*78d0*/  DEPBAR.LE SB0, 0x1 ;  /* 0x000080400000791a */ /* 0x000fe80000000000 */
.L_x_125:
[----:B------:R-:W-:Y:S05]  /*78e0*/  BSYNC.RECONVERGENT B0 ;  /* 0x0000000000007941 */ /* 0x000fea0003800200 */
.L_x_124:
[----:B------:R-:W-:Y:S01]  /*78f0*/  BAR.SYNC.DEFER_BLOCKING 0x1, 0x80 ;  /* 0x0042000000007b1d */ /* 0x000fe20000010000 */
[----:B------:R-:W-:Y:S01]  /*7900*/  UISETP.NE.AND UP0, UPT, UR53, -0x2, UPT ;  /* 0xfffffffe3500788c */ /* 0x000fe2000bf05270 */
[----:B------:R-:W-:Y:S08]  /*7910*/  IADD3 R22, PT, PT, R22, 0x1, RZ ;  /* 0x0000000116167810 */ /* 0x000ff00007ffe0ff */
[----:B------:R-:W-:Y:S05]  /*7920*/  BRA.U !UP0, `(.L_x_126) ;  /* 0x0000000108287547 */ /* 0x000fea000b800000 */
[----:B------:R-:W-:Y:S01]  /*7930*/  ISETP.NE.AND P0, PT, R61, RZ, PT ;  /* 0x000000ff3d00720c */ /* 0x000fe20003f05270 */
[----:B------:R-:W-:Y:S01]  /*7940*/  IMAD.U32 R2, RZ, RZ, UR52 ;  /* 0x00000034ff027e24 */ /* 0x000fe2000f8e00ff */
[----:B------:R-:W-:Y:S01]  /*7950*/  UIADD3 UR4, UPT, UPT, UR52, 0x1, URZ ;  /* 0x0000000134047890 */ /* 0x000fe2000fffe0ff */
[----:B------:R-:W-:Y:S03]  /*7960*/  IMAD.U32 R0, RZ, RZ, UR54 ;  /* 0x00000036ff007e24 */ /* 0x000fe6000f8e00ff */
[----:B------:R-:W-:Y:S04]  /*7970*/  UISETP.NE.AND UP0, UPT, UR4, 0x3, UPT ;  /* 0x000000030400788c */ /* 0x000fe8000bf05270 */
[----:B------:R-:W-:Y:S03]  /*7980*/  USEL UR52, UR4, URZ, UP0 ;  /* 0x000000ff04347287 */ /* 0x000fe60008000000 */
[----:B------:R-:W-:Y:S05]  /*7990*/  @P0 LEA R2, R2, UR44, 0x3 ;  /* 0x0000002c02020c11 */ /* 0x000fea000f8e18ff */
[----:B------:R-:W-:Y:S05]  /*79a0*/  @P0 VIADD R2, R2, 0xe8 ;  /* 0x000000e802020836 */ /* 0x000fea0000000000 */
[----:B------:R-:W-:Y:S04]  /*79b0*/  @P0 PRMT R0, R0, 0x654, R2 ;  /* 0x0000065400000816 */ /* 0x000fe80000000002 */
[----:B------:R2:W-:Y:S03]  /*79c0*/  @P0 SYNCS.ARRIVE.TRANS64.RED.A1T0 RZ, [R0+URZ], RZ ;  /* 0x000000ff00ff09a7 */ /* 0x0005e600081004ff */
.L_x_126:
[----:B------:R-:W-:Y:S01]  /*79d0*/  R2UR UR6, R60 ;  /* 0x000000003c0672ca */ /* 0x000fe200000e0000 */
[----:B------:R-:W-:Y:S01]  /*79e0*/  UIADD3 UR53, UPT, UPT, UR53, 0x2, URZ ;  /* 0x0000000235357890 */ /* 0x000fe2000fffe0ff */
[----:B------:R-:W-:Y:S02]  /*79f0*/  R2UR UR5, R47 ;  /* 0x000000002f0572ca */ /* 0x000fe400000e0000 */
[----:B------:R-:W-:Y:S02]  /*7a00*/  R2UR UR4, R48 ;  /* 0x00000000300472ca */ /* 0x000fe400000e0000 */
[----:B------:R-:W-:Y:S02]  /*7a10*/  R2UR UR36, R58 ;  /* 0x000000003a2472ca */ /* 0x000fe400000e0000 */
[----:B------:R-:W-:Y:S02]  /*7a20*/  ISETP.NE.AND P0, PT, R51, 0x2, PT ;  /* 0x000000023300780c */ /* 0x000fe40003f05270 */
[----:B------:R-:W-:Y:S02]  /*7a30*/  ISETP.NE.AND P1, PT, R22, 0x4, PT ;  /* 0x000000041600780c */ /* 0x000fe40003f25270 */
[----:B------:R-:W-:Y:S01]  /*7a40*/  SEL R2, RZ, 0x1, P0 ;  /* 0x00000001ff027807 */ /* 0x000fe20000000000 */
[----:B------:R-:W-:Y:S01]  /*7a50*/  UISETP.NE.AND UP0, UPT, UR6, URZ, UPT ;  /* 0x000000ff0600728c */ /* 0x000fe2000bf05270 */
[----:B--2---:R-:W-:Y:S01]  /*7a60*/  SEL R0, RZ, 0x1, P1 ;  /* 0x00000001ff007807 */ /* 0x004fe20000800000 */
[----:B------:R-:W-:Y:S01]  /*7a70*/  UIADD3 UR30, UPT, UPT, UR37, UR5, URZ ;  /* 0x00000005251e7290 */ /* 0x000fe2000fffe0ff */
[----:B------:R-:W-:Y:S01]  /*7a80*/  LOP3.LUT R52, R52, R2, RZ, 0x3c, !PT ;  /* 0x0000000234347212 */ /* 0x000fe200078e3cff */
[----:B------:R-:W-:Y:S01]  /*7a90*/  UIADD3 UR26, UPT, UPT, UR38, UR4, URZ ;  /* 0x00000004261a7290 */ /* 0x000fe2000fffe0ff */
[----:B------:R-:W-:Y:S02]  /*7aa0*/  LOP3.LUT R53, R53, R0, RZ, 0x3c, !PT ;  /* 0x0000000035357212 */ /* 0x000fe400078e3cff */
[----:B------:R-:W-:Y:S02]  /*7ab0*/  SEL R51, R51, RZ, P0 ;  /* 0x000000ff33337207 */ /* 0x000fe40000000000 */
[----:B------:R-:W-:Y:S01]  /*7ac0*/  SEL R22, R22, RZ, P1 ;  /* 0x000000ff16167207 */ /* 0x000fe20000800000 */
[----:B------:R-:W-:Y:S06]  /*7ad0*/  BRA.U UP0, `(.L_x_127) ;  /* 0xffffffdd005c7547 */ /* 0x000fec000b83ffff */
[----:B------:R-:W-:-:S13]  /*7ae0*/  R2UR UR4, R49 ;  /* 0x00000000310472ca */ /* 0x000fda00000e0000 */
[----:B------:R-:W-:-:S09]  /*7af0*/  UISETP.NE.AND UP0, UPT, UR4, URZ, UPT ;  /* 0x000000ff0400728c */ /* 0x000fd2000bf05270 */
[----:B------:R-:W-:Y:S05]  /*7b00*/  BRA.U !UP0, `(.L_x_128) ;  /* 0x0000000108487547 */ /* 0x000fea000b800000 */
[----:B------:R-:W2:Y:S02]  /*7b10*/  LDCU.64 UR4, c[0x0][0x890] ;  /* 0x00011200ff0477ac */ /* 0x000ea40008000a00 */
[----:B--2---:R-:W-:-:S04]  /*7b20*/  UISETP.NE.U32.AND UP0, UPT, UR4, URZ, UPT ;  /* 0x000000ff0400728c */ /* 0x004fc8000bf05070 */
[----:B------:R-:W-:-:S09]  /*7b30*/  UISETP.NE.AND.EX UP0, UPT, UR5, URZ, UPT, UP0 ;  /* 0x000000ff0500728c */ /* 0x000fd2000bf05300 */
[----:B------:R-:W-:Y:S05]  /*7b40*/  BRA.U UP0, `(.L_x_129) ;  /* 0x00000001000c7547 */ /* 0x000fea000b800000 */
[----:B------:R-:W-:-:S13]  /*7b50*/  FSETP.NEU.AND P0, PT, R26, RZ, PT ;  /* 0x000000ff1a00720b */ /* 0x000fda0003f0d000 */
[----:B------:R-:W-:Y:S05]  /*7b60*/  @!P0 EXIT ;  /* 0x000000000000894d */ /* 0x000fea0003800000 */
[----:B------:R-:W-:Y:S05]  /*7b70*/  BRA `(.L_x_128) ;  /* 0x00000000002c7947 */ /* 0x000fea0003800000 */
.L_x_129:
[----:B------:R-:W-:Y:S01]  /*7b80*/  ISETP.NE.AND P0, PT, R50, RZ, PT ;  /* 0x000000ff3200720c */ /* 0x000fe20003f05270 */
[----:B------:R-:W-:-:S12]  /*7b90*/  BSSY.RECONVERGENT B0, `(.L_x_128) ;  /* 0x0000009000007945 */ /* 0x000fd80003800200 */
[----:B------:R-:W-:Y:S05]  /*7ba0*/  @P0 BRA `(.L_x_130) ;  /* 0x0000000000140947 */ /* 0x000fea0003800000 */
[----:B------:R-:W2:Y:S02]  /*7bb0*/  LDCU.64 UR4, c[0x0][0x888] ;  /* 0x00011100ff0477ac */ /* 0x000ea40008000a00 */
[----:B--2---:R-:W-:-:S04]  /*7bc0*/  ISETP.NE.U32.AND P0, PT, RZ, UR4, PT ;  /* 0x00000004ff007c0c */ /* 0x004fc8000bf05070 */
[----:B------:R-:W-:-:S13]  /*7bd0*/  ISETP.NE.AND.EX P0, PT, RZ, UR5, PT, P0 ;  /* 0x00000005ff007c0c */ /* 0x000fda000bf05300 */
[----:B------:R-:W-:Y:S05]  /*7be0*/  @!P0 EXIT ;  /* 0x000000000000894d */ /* 0x000fea0003800000 */
[----:B------:R-:W-:Y:S05]  /*7bf0*/  BRA `(.L_x_131) ;  /* 0x0000000000087947 */ /* 0x000fea0003800000 */
.L_x_130:
[----:B------:R-:W-:-:S13]  /*7c00*/  FSETP.NEU.AND P0, PT, R26, RZ, PT ;  /* 0x000000ff1a00720b */ /* 0x000fda0003f0d000 */
[----:B------:R-:W-:Y:S05]  /*7c10*/  @!P0 EXIT ;  /* 0x000000000000894d */ /* 0x000fea0003800000 */
.L_x_131:
[----:B------:R-:W-:Y:S05]  /*7c20*/  BSYNC.RECONVERGENT B0 ;  /* 0x0000000000007941 */ /* 0x000fea0003800200 */
.L_x_128:
[----:B------:R-:W-:Y:S01]  /*7c30*/  ULEA UR4, UR52, UR44, 0x3 ;  /* 0x0000002c34047291 */ /* 0x000fe2000f8e18ff */
[----:B------:R-:W-:-:S04]  /*7c40*/  DEPBAR.LE SB0, 0x0 ;  /* 0x000080000000791a */ /* 0x000fc80000000000 */
[----:B------:R-:W-:-:S04]  /*7c50*/  UIADD3 UR4, UPT, UPT, UR4, 0xe8, URZ ;  /* 0x000000e804047890 */ /* 0x000fc8000fffe0ff */
[----:B------:R-:W-:-:S09]  /*7c60*/  UPRMT UR4, UR54, 0x654, UR4 ;  /* 0x0000065436047896 */ /* 0x000fd20008000004 */
[----:B------:R-:W-:Y:S01]  /*7c70*/  SYNCS.ARRIVE.TRANS64.RED.A1T0 RZ, [UR4], RZ ;  /* 0x000000ffffff79a7 */ /* 0x000fe20008100404 */
[----:B------:R-:W-:Y:S05]  /*7c80*/  EXIT ;  /* 0x000000000000794d */ /* 0x000fea0003800000 */
.L_x_25:
[----:B---3--:R3:W4:Y:S02]  /*7c90*/  SYNCS.PHASECHK.TRANS64.TRYWAIT P0, [R0+URZ+0x180], R2 ;  /* 0x00018002000075a7 */ /* 0x00872400080011ff */
[----:B----4-:R-:W-:Y:S05]  /*7ca0*/  @!P0 NANOSLEEP.SYNCS 0x989680 ;  /* 0x009896800000895d */ /* 0x010fea0003900000 */
[----:B------:R-:W4:Y:S02]  /*7cb0*/  @!P0 SYNCS.PHASECHK.TRANS64 P0, [R0+URZ+0x180], R2 ;  /* 0x00018002000085a7 */ /* 0x000f2400080010ff */
[----:B----4-:R-:W-:Y:S05]  /*7cc0*/  @!P0 BRA `(.L_x_25) ;  /* 0xfffffffc00f08947 */ /* 0x010fea000383ffff */
[----:B------:R-:W-:Y:S05]  /*7cd0*/  BRA `(.L_x_132) ;  /* 0xffffff9c00547947 */ /* 0x000fea000383ffff */
.L_x_28:
[----:B--2---:R-:W-:-:S07]  /*7ce0*/  MOV R0, UR33 ;  /* 0x0000002100007c02 */ /* 0x004fce0008000f00 */
.L_x_133:
[----:B--2---:R2:W3:Y:S02]  /*7cf0*/  SYNCS.PHASECHK.TRANS64.TRYWAIT P0, [R0+URZ+0x68], R3 ;  /* 0x00006803000075a7 */ /* 0x0044e400080011ff */
[----:B---3--:R-:W-:Y:S05]  /*7d00*/  @!P0 NANOSLEEP.SYNCS 0x989680 ;  /* 0x009896800000895d */ /* 0x008fea0003900000 */
[----:B------:R-:W3:Y:S02]  /*7d10*/  @!P0 SYNCS.PHASECHK.TRANS64 P0, [R0+URZ+0x68], R3 ;  /* 0x00006803000085a7 */ /* 0x000ee400080010ff */
[----:B---3--:R-:W-:Y:S05]  /*7d20*/  @!P0 BRA `(.L_x_133) ;  /* 0xfffffffc00f08947 */ /* 0x008fea000383ffff */
[----:B------:R-:W-:Y:S05]  /*7d30*/  BRA `(.L_x_27) ;  /* 0xffffff9c009c7947 */ /* 0x000fea000383ffff */
.L_x_35:
[----:B-1----:R-:W-:-:S07]  /*7d40*/  MOV R0, UR17 ;  /* 0x0000001100007c02 */ /* 0x002fce0008000f00 */
.L_x_134:
[----:B-1----:R1:W2:Y:S02]  /*7d50*/  SYNCS.PHASECHK.TRANS64.TRYWAIT P0, [R0+URZ+0x68], R3 ;  /* 0x00006803000075a7 */ /* 0x0022a400080011ff */
[----:B--2---:R-:W-:Y:S05]  /*7d60*/  @!P0 NANOSLEEP.SYNCS 0x989680 ;  /* 0x009896800000895d */ /* 0x004fea0003900000 */
[----:B------:R-:W2:Y:S02]  /*7d70*/  @!P0 SYNCS.PHASECHK.TRANS64 P0, [R0+URZ+0x68], R3 ;  /* 0x00006803000085a7 */ /* 0x000ea400080010ff */
[----:B--2---:R-:W-:Y:S05]  /*7d80*/  @!P0 BRA `(.L_x_134) ;  /* 0xfffffffc00f08947 */ /* 0x004fea000383ffff */
[----:B------:R-:W-:Y:S05]  /*7d90*/  BRA `(.L_x_34) ;  /* 0xffffffa0005c7947 */ /* 0x000fea000383ffff */
.L_x_40:
[----:B-1----:R1:W2:Y:S02]  /*7da0*/  SYNCS.PHASECHK.TRANS64.TRYWAIT P0, [R3+URZ+0x110], R0 ;  /* 0x00011000030075a7 */ /* 0x0022a400080011ff */
[----:B--2---:R-:W-:Y:S05]  /*7db0*/  @!P0 NANOSLEEP.SYNCS 0x989680 ;  /* 0x009896800000895d */ /* 0x004fea0003900000 */
[----:B------:R-:W2:Y:S02]  /*7dc0*/  @!P0 SYNCS.PHASECHK.TRANS64 P0, [R3+URZ+0x110], R0 ;  /* 0x00011000030085a7 */ /* 0x000ea400080010ff */
[----:B--2---:R-:W-:Y:S05]  /*7dd0*/  @!P0 BRA `(.L_x_40) ;  /* 0xfffffffc00f08947 */ /* 0x004fea000383ffff */
[----:B------:R-:W-:Y:S05]  /*7de0*/  BRA `(.L_x_135) ;  /* 0xffffffa400047947 */ /* 0x000fea000383ffff */
.L_x_44:
[----:B------:R-:W-:-:S07]  /*7df0*/  MOV R0, UR4 ;  /* 0x0000000400007c02 */ /* 0x000fce0008000f00 */
.L_x_136:
[----:B-1----:R1:W2:Y:S02]  /*7e00*/  SYNCS.PHASECHK.TRANS64.TRYWAIT P0, [R0+URZ], R2 ;  /* 0x00000002000075a7 */ /* 0x0022a400080011ff */
[----:B--2---:R-:W-:Y:S05]  /*7e10*/  @!P0 NANOSLEEP.SYNCS 0x989680 ;  /* 0x009896800000895d */ /* 0x004fea0003900000 */
[----:B------:R-:W2:Y:S02]  /*7e20*/  @!P0 SYNCS.PHASECHK.TRANS64 P0, [R0+URZ], R2 ;  /* 0x00000002000085a7 */ /* 0x000ea400080010ff */
[----:B--2---:R-:W-:Y:S05]  /*7e30*/  @!P0 BRA `(.L_x_136) ;  /* 0xfffffffc00f08947 */ /* 0x004fea000383ffff */
[----:B------:R-:W-:Y:S05]  /*7e40*/  BRA `(.L_x_137) ;  /* 0xffffffa800b07947 */ /* 0x000fea000383ffff */
.L_x_45:
[----:B------:R-:W-:-:S07]  /*7e50*/  MOV R0, UR5 ;  /* 0x0000000500007c02 */ /* 0x000fce0008000f00 */
.L_x_138:
[----:B-1----:R1:W2:Y:S02]  /*7e60*/  SYNCS.PHASECHK.TRANS64.TRYWAIT P0, [R0+URZ], R3 ;  /* 0x00000003000075a7 */ /* 0x0022a400080011ff */
[----:B--2---:R-:W-:Y:S05]  /*7e70*/  @!P0 NANOSLEEP.SYNCS 0x989680 ;  /* 0x009896800000895d */ /* 0x004fea0003900000 */
[----:B------:R-:W2:Y:S02]  /*7e80*/  @!P0 SYNCS.PHASECHK.TRANS64 P0, [R0+URZ], R3 ;  /* 0x00000003000085a7 */ /* 0x000ea400080010ff */
[----:B--2---:R-:W-:Y:S05]  /*7e90*/  @!P0 BRA `(.L_x_138) ;  /* 0xfffffffc00f08947 */ /* 0x004fea000383ffff */
[----:B------:R-:W-:Y:S05]  /*7ea0*/  BRA `(.L_x_139) ;  /* 0xffffffa800bc7947 */ /* 0x000fea000383ffff */
.L_x_46:
[----:B------:R-:W-:-:S07]  /*7eb0*/  MOV R0, UR5 ;  /* 0x0000000500007c02 */ /* 0x000fce0008000f00 */
.L_x_140:
[----:B-1----:R1:W2:Y:S02]  /*7ec0*/  SYNCS.PHASECHK.TRANS64.TRYWAIT P0, [R0+URZ], R3 ;  /* 0x00000003000075a7 */ /* 0x0022a400080011ff */
[----:B--2---:R-:W-:Y:S05]  /*7ed0*/  @!P0 NANOSLEEP.SYNCS 0x989680 ;  /* 0x009896800000895d */ /* 0x004fea0003900000 */
[----:B------:R-:W2:Y:S02]  /*7ee0*/  @!P0 SYNCS.PHASECHK.TRANS64 P0, [R0+URZ], R3 ;  /* 0x00000003000085a7 */ /* 0x000ea400080010ff */
[----:B--2---:R-:W-:Y:S05]  /*7ef0*/  @!P0 BRA `(.L_x_140) ;  /* 0xfffffffc00f08947 */ /* 0x004fea000383ffff */
[----:B------:R-:W-:Y:S05]  /*7f00*/  BRA `(.L_x_141) ;  /* 0xffffffa800c87947 */ /* 0x000fea000383ffff */
.L_x_47:
[----:B------:R-:W-:-:S07]  /*7f10*/  MOV R0, UR5 ;  /* 0x0000000500007c02 */ /* 0x000fce0008000f00 */
.L_x_142:
[----:B-1----:R1:W2:Y:S02]  /*7f20*/  SYNCS.PHASECHK.TRANS64.TRYWAIT P0, [R0+URZ], R3 ;  /* 0x00000003000075a7 */ /* 0x0022a400080011ff */
[----:B--2---:R-:W-:Y:S05]  /*7f30*/  @!P0 NANOSLEEP.SYNCS 0x989680 ;  /* 0x009896800000895d */ /* 0x004fea0003900000 */
[----:B------:R-:W2:Y:S02]  /*7f40*/  @!P0 SYNCS.PHASECHK.TRANS64 P0, [R0+URZ], R3 ;  /* 0x00000003000085a7 */ /* 0x000ea400080010ff */
[----:B--2---:R-:W-:Y:S05]  /*7f50*/  @!P0 BRA `(.L_x_142) ;  /* 0xfffffffc00f08947 */ /* 0x004fea000383ffff */
[----:B------:R-:W-:Y:S05]  /*7f60*/  BRA `(.L_x_143) ;  /* 0xffffffa800d47947 */ /* 0x000fea000383ffff */
.L_x_48:
[----:B------:R-:W-:-:S07]  /*7f70*/  MOV R0, UR5 ;  /* 0x0000000500007c02 */ /* 0x000fce0008000f00 */
.L_x_144:
[----:B-1----:R1:W2:Y:S02]  /*7f80*/  SYNCS.PHASECHK.TRANS64.TRYWAIT P0, [R0+URZ], R3 ;  /* 0x00000003000075a7 */ /* 0x0022a400080011ff */
[----:B--2---:R-:W-:Y:S05]  /*7f90*/  @!P0 NANOSLEEP.SYNCS 0x989680 ;  /* 0x009896800000895d */ /* 0x004fea0003900000 */
[----:B------:R-:W2:Y:S02]  /*7fa0*/  @!P0 SYNCS.PHASECHK.TRANS64 P0, [R0+URZ], R3 ;  /* 0x00000003000085a7 */ /* 0x000ea400080010ff */
[----:B--2---:R-:W-:Y:S05]  /*7fb0*/  @!P0 BRA `(.L_x_144) ;  /* 0xfffffffc00f08947 */ /* 0x004fea000383ffff */
[----:B------:R-:W-:Y:S05]  /*7fc0*/  BRA `(.L_x_145) ;  /* 0xffffffa800e07947 */ /* 0x000fea000383ffff */
.L_x_49:
[----:B------:R-:W-:-:S07]  /*7fd0*/  MOV R0, UR5 ;  /* 0x0000000500007c02 */ /* 0x000fce0008000f00 */
.L_x_146:
[----:B-1----:R1:W2:Y:S02]  /*7fe0*/  SYNCS.PHASECHK.TRANS64.TRYWAIT P0, [R0+URZ], R3 ;  /* 0x00000003000075a7 */ /* 0x0022a400080011ff */
[----:B--2---:R-:W-:Y:S05]  /*7ff0*/  @!P0 NANOSLEEP.SYNCS 0x989680 ;  /* 0x009896800000895d */ /* 0x004fea0003900000 */
[----:B------:R-:W2:Y:S02]  /*8000*/  @!P0 SYNCS.PHASECHK.TRANS64 P0, [R0+URZ], R3 ;  /* 0x00000003000085a7 */ /* 0x000ea400080010ff */
[----:B--2---:R-:W-:Y:S05]  /*8010*/  @!P0 BRA `(.L_x_146) ;  /* 0xfffffffc00f08947 */ /* 0x004fea000383ffff */
[----:B------:R-:W-:Y:S05]  /*8020*/  BRA `(.L_x_147) ;  /* 0xffffffa800ec7947 */ /* 0x000fea000383ffff */
.L_x_50:
[----:B------:R-:W-:-:S07]  /*8030*/  MOV R0, UR5 ;  /* 0x0000000500007c02 */ /* 0x000fce0008000f00 */
.L_x_148:
[----:B-1----:R1:W2:Y:S02]  /*8040*/  SYNCS.PHASECHK.TRANS64.TRYWAIT P0, [R0+URZ], R3 ;  /* 0x00000003000075a7 */ /* 0x0022a400080011ff */
[----:B--2---:R-:W-:Y:S05]  /*8050*/  @!P0 NANOSLEEP.SYNCS 0x989680 ;  /* 0x009896800000895d */ /* 0x004fea0003900000 */
[----:B------:R-:W2:Y:S02]  /*8060*/  @!P0 SYNCS.PHASECHK.TRANS64 P0, [R0+URZ], R3 ;  /* 0x00000003000085a7 */ /* 0x000ea400080010ff */
[----:B--2---:R-:W-:Y:S05]  /*8070*/  @!P0 BRA `(.L_x_148) ;  /* 0xfffffffc00f08947 */ /* 0x004fea000383ffff */
[----:B------:R-:W-:Y:S05]  /*8080*/  BRA `(.L_x_149) ;  /* 0xffffffa800f87947 */ /* 0x000fea000383ffff */
.L_x_51:
[----:B------:R-:W-:-:S07]  /*8090*/  MOV R0, UR5 ;  /* 0x0000000500007c02 */ /* 0x000fce0008000f00 */
.L_x_150:
[----:B-1----:R1:W2:Y:S02]  /*80a0*/  SYNCS.PHASECHK.TRANS64.TRYWAIT P0, [R0+URZ], R3 ;  /* 0x00000003000075a7 */ /* 0x0022a400080011ff */
[----:B--2---:R-:W-:Y:S05]  /*80b0*/  @!P0 NANOSLEEP.SYNCS 0x989680 ;  /* 0x009896800000895d */ /* 0x004fea0003900000 */
[----:B------:R-:W2:Y:S02]  /*80c0*/  @!P0 SYNCS.PHASECHK.TRANS64 P0, [R0+URZ], R3 ;  /* 0x00000003000085a7 */ /* 0x000ea400080010ff */
[----:B--2---:R-:W-:Y:S05]  /*80d0*/  @!P0 BRA `(.L_x_150) ;  /* 0xfffffffc00f08947 */ /* 0x004fea000383ffff */
[----:B------:R-:W-:Y:S05]  /*80e0*/  BRA `(.L_x_151) ;  /* 0xffffffac00047947 */ /* 0x000fea000383ffff */
.L_x_52:
[----:B------:R-:W-:-:S07]  /*80f0*/  MOV R0, UR5 ;  /* 0x0000000500007c02 */ /* 0x000fce0008000f00 */
.L_x_152:
[----:B-1----:R1:W2:Y:S02]  /*8100*/  SYNCS.PHASECHK.TRANS64.TRYWAIT P0, [R0+URZ], R3 ;  /* 0x00000003000075a7 */ /* 0x0022a400080011ff */
[----:B--2---:R-:W-:Y:S05]  /*8110*/  @!P0 NANOSLEEP.SYNCS 0x989680 ;  /* 0x009896800000895d */ /* 0x004fea0003900000 */
[----:B------:R-:W2:Y:S02]  /*8120*/  @!P0 SYNCS.PHASECHK.TRANS64 P0, [R0+URZ], R3 ;  /* 0x00000003000085a7 */ /* 0x000ea400080010ff */
[----:B--2---:R-:W-:Y:S05]  /*8130*/  @!P0 BRA `(.L_x_152) ;  /* 0xfffffffc00f08947 */ /* 0x004fea000383ffff */
[----:B------:R-:W-:Y:S05]  /*8140*/  BRA `(.L_x_153) ;  /* 0xffffffac00107947 */ /* 0x000fea000383ffff */
.L_x_53:
[----:B------:R-:W-:-:S07]  /*8150*/  MOV R0, UR5 ;  /* 0x0000000500007c02 */ /* 0x000fce0008000f00 */
.L_x_154:
[----:B-1----:R1:W2:Y:S02]  /*8160*/  SYNCS.PHASECHK.TRANS64.TRYWAIT P0, [R0+URZ], R3 ;  /* 0x00000003000075a7 */ /* 0x0022a400080011ff */
[----:B--2---:R-:W-:Y:S05]  /*8170*/  @!P0 NANOSLEEP.SYNCS 0x989680 ;  /* 0x009896800000895d */ /* 0x004fea0003900000 */
[----:B------:R-:W2:Y:S02]  /*8180*/  @!P0 SYNCS.PHASECHK.TRANS64 P0, [R0+URZ], R3 ;  /* 0x00000003000085a7 */ /* 0x000ea400080010ff */
[----:B--2---:R-:W-:Y:S05]  /*8190*/  @!P0 BRA `(.L_x_154) ;  /* 0xfffffffc00f08947 */ /* 0x004fea000383ffff */
[----:B------:R-:W-:Y:S05]  /*81a0*/  BRA `(.L_x_155) ;  /* 0xffffffac001c7947 */ /* 0x000fea000383ffff */
.L_x_54:
[----:B------:R-:W-:-:S07]  /*81b0*/  MOV R0, UR5 ;  /* 0x0000000500007c02 */ /* 0x000fce0008000f00 */
.L_x_156:
[----:B-1----:R1:W2:Y:S02]  /*81c0*/  SYNCS.PHASECHK.TRANS64.TRYWAIT P0, [R0+URZ], R3 ;  /* 0x00000003000075a7 */ /* 0x0022a400080011ff */
[----:B--2---:R-:W-:Y:S05]  /*81d0*/  @!P0 NANOSLEEP.SYNCS 0x989680 ;  /* 0x009896800000895d */ /* 0x004fea0003900000 */
[----:B------:R-:W2:Y:S02]  /*81e0*/  @!P0 SYNCS.PHASECHK.TRANS64 P0, [R0+URZ], R3 ;  /* 0x00000003000085a7 */ /* 0x000ea400080010ff */
[----:B--2---:R-:W-:Y:S05]  /*81f0*/  @!P0 BRA `(.L_x_156) ;  /* 0xfffffffc00f08947 */ /* 0x004fea000383ffff */
[----:B------:R-:W-:Y:S05]  /*8200*/  BRA `(.L_x_157) ;  /* 0xffffffac00287947 */ /* 0x000fea000383ffff */
.L_x_55:
[----:B------:R-:W-:-:S07]  /*8210*/  MOV R0, UR5 ;  /* 0x0000000500007c02 */ /* 0x000fce0008000f00 */
.L_x_158:
[----:B-1----:R1:W2:Y:S02]  /*8220*/  SYNCS.PHASECHK.TRANS64.TRYWAIT P0, [R0+URZ], R3 ;  /* 0x00000003000075a7 */ /* 0x0022a400080011ff */
[----:B--2---:R-:W-:Y:S05]  /*8230*/  @!P0 NANOSLEEP.SYNCS 0x989680 ;  /* 0x009896800000895d */ /* 0x004fea0003900000 */
[----:B------:R-:W2:Y:S02]  /*8240*/  @!P0 SYNCS.PHASECHK.TRANS64 P0, [R0+URZ], R3 ;  /* 0x00000003000085a7 */ /* 0x000ea400080010ff */
[----:B--2---:R-:W-:Y:S05]  /*8250*/  @!P0 BRA `(.L_x_158) ;  /* 0xfffffffc00f08947 */ /* 0x004fea000383ffff */
[----:B------:R-:W-:Y:S05]  /*8260*/  BRA `(.L_x_159) ;  /* 0xffffffac00347947 */ /* 0x000fea000383ffff */
.L_x_58:
[----:B--2---:R2:W3:Y:S02]  /*8270*/  SYNCS.PHASECHK.TRANS64.TRYWAIT P0, [R2+URZ+0x170], R4 ;  /* 0x00017004020075a7 */ /* 0x0044e400080011ff */
[----:B---3--:R-:W-:Y:S05]  /*8280*/  @!P0 NANOSLEEP.SYNCS 0x989680 ;  /* 0x009896800000895d */ /* 0x008fea0003900000 */
[----:B------:R-:W3:Y:S02]  /*8290*/  @!P0 SYNCS.PHASECHK.TRANS64 P0, [R2+URZ+0x170], R4 ;  /* 0x00017004020085a7 */ /* 0x000ee400080010ff */
[----:B---3--:R-:W-:Y:S05]  /*82a0*/  @!P0 BRA `(.L_x_58) ;  /* 0xfffffffc00f08947 */ /* 0x008fea000383ffff */
[----:B------:R-:W-:Y:S05]  /*82b0*/  BRA `(.L_x_160) ;  /* 0xffffffac00907947 */ /* 0x000fea000383ffff */
.L_x_59:
[----:B------:R-:W-:-:S07]  /*82c0*/  MOV R2, UR4 ;  /* 0x0000000400027c02 */ /* 0x000fce0008000f00 */
.L_x_161:
[----:B--2---:R2:W3:Y:S02]  /*82d0*/  SYNCS.PHASECHK.TRANS64.TRYWAIT P0, [R2+URZ+0x120], R5 ;  /* 0x00012005020075a7 */ /* 0x0044e400080011ff */
[----:B---3--:R-:W-:Y:S05]  /*82e0*/  @!P0 NANOSLEEP.SYNCS 0x989680 ;  /* 0x009896800000895d */ /* 0x008fea0003900000 */
[----:B------:R-:W3:Y:S02]  /*82f0*/  @!P0 SYNCS.PHASECHK.TRANS64 P0, [R2+URZ+0x120], R5 ;  /* 0x00012005020085a7 */ /* 0x000ee400080010ff */
[----:B---3--:R-:W-:Y:S05]  /*8300*/  @!P0 BRA `(.L_x_161) ;  /* 0xfffffffc00f08947 */ /* 0x008fea000383ffff */
[----:B------:R-:W-:Y:S05]  /*8310*/  BRA `(.L_x_162) ;  /* 0xffffffac00a07947 */ /* 0x000fea000383ffff */
.L_x_60:
[----:B--2---:R2:W3:Y:S02]  /*8320*/  SYNCS.PHASECHK.TRANS64.TRYWAIT P1, [R2+URZ+0x110], R4 ;  /* 0x00011004020075a7 */ /* 0x0044e400080211ff */
[----:B---3--:R-:W-:Y:S05]  /*8330*/  @!P1 NANOSLEEP.SYNCS 0x989680 ;  /* 0x009896800000995d */ /* 0x008fea0003900000 */
[----:B------:R-:W3:Y:S02]  /*8340*/  @!P1 SYNCS.PHASECHK.TRANS64 P1, [R2+URZ+0x110], R4 ;  /* 0x00011004020095a7 */ /* 0x000ee400080210ff */
[----:B---3--:R-:W-:Y:S05]  /*8350*/  @!P1 BRA `(.L_x_60) ;  /* 0xfffffffc00f09947 */ /* 0x008fea000383ffff */
[----:B------:R-:W-:Y:S05]  /*8360*/  BRA `(.L_x_163) ;  /* 0xffffffac00d07947 */ /* 0x000fea000383ffff */
.L_x_63:
[----:B------:R-:W-:-:S07]  /*8370*/  MOV R0, UR4 ;  /* 0x0000000400007c02 */ /* 0x000fce0008000f00 */
.L_x_164:
[----:B--2---:R2:W3:Y:S02]  /*8380*/  SYNCS.PHASECHK.TRANS64.TRYWAIT P0, [R0+URZ+0x120], R2 ;  /* 0x00012002000075a7 */ /* 0x0044e400080011ff */
[----:B---3--:R-:W-:Y:S05]  /*8390*/  @!P0 NANOSLEEP.SYNCS 0x989680 ;  /* 0x009896800000895d */ /* 0x008fea0003900000 */
[----:B------:R-:W3:Y:S02]  /*83a0*/  @!P0 SYNCS.PHASECHK.TRANS64 P0, [R0+URZ+0x120], R2 ;  /* 0x00012002000085a7 */ /* 0x000ee400080010ff */
[----:B---3--:R-:W-:Y:S05]  /*83b0*/  @!P0 BRA `(.L_x_164) ;  /* 0xfffffffc00f08947 */ /* 0x008fea000383ffff */
[----:B------:R-:W-:Y:S05]  /*83c0*/  BRA `(.L_x_62) ;  /* 0xffffffb000247947 */ /* 0x000fea000383ffff */
.L_x_70:
[----:B-1----:R1:W2:Y:S02]  /*83d0*/  SYNCS.PHASECHK.TRANS64.TRYWAIT P1, [R0+URZ+0x110], R2 ;  /* 0x00011002000075a7 */ /* 0x0022a400080211ff */
[----:B--2---:R-:W-:Y:S05]  /*83e0*/  @!P1 NANOSLEEP.SYNCS 0x989680 ;  /* 0x009896800000995d */ /* 0x004fea0003900000 */
[----:B------:R-:W2:Y:S02]  /*83f0*/  @!P1 SYNCS.PHASECHK.TRANS64 P1, [R0+URZ+0x110], R2 ;  /* 0x00011002000095a7 */ /* 0x000ea400080210ff */
[----:B--2---:R-:W-:Y:S05]  /*8400*/  @!P1 BRA `(.L_x_70) ;  /* 0xfffffffc00f09947 */ /* 0x004fea000383ffff */
[----:B------:R-:W-:Y:S05]  /*8410*/  BRA `(.L_x_165) ;  /* 0xffffffb400987947 */ /* 0x000fea000383ffff */
.L_x_71:
[----:B------:R-:W-:-:S07]  /*8420*/  MOV R2, UR31 ;  /* 0x0000001f00027c02 */ /* 0x000fce0008000f00 */
.L_x_166:
[----:B-1----:R1:W2:Y:S02]  /*8430*/  SYNCS.PHASECHK.TRANS64.TRYWAIT P0, [R2+URZ+0x150], R0 ;  /* 0x00015000020075a7 */ /* 0x0022a400080011ff */
[----:B--2---:R-:W-:Y:S05]  /*8440*/  @!P0 NANOSLEEP.SYNCS 0x989680 ;  /* 0x009896800000895d */ /* 0x004fea0003900000 */
[----:B------:R-:W2:Y:S02]  /*8450*/  @!P0 SYNCS.PHASECHK.TRANS64 P0, [R2+URZ+0x150], R0 ;  /* 0x00015000020085a7 */ /* 0x000ea400080010ff */
[----:B--2---:R-:W-:Y:S05]  /*8460*/  @!P0 BRA `(.L_x_166) ;  /* 0xfffffffc00f08947 */ /* 0x004fea000383ffff */
[----:B------:R-:W-:Y:S05]  /*8470*/  BRA `(.L_x_167) ;  /* 0xffffffb400e87947 */ /* 0x000fea000383ffff */
.L_x_74:
[----:B------:R-:W-:Y:S07]  /*8480*/  MOV R0, UR5 ;  /* 0x0000000500007c02 */ /* 0x000fee0008000f00 */
.L_x_168:
[----:B-1----:R1:W2:Y:S02]  /*8490*/  SYNCS.PHASECHK.TRANS64.TRYWAIT P0, [R0+URZ], R2 ;  /* 0x00000002000075a7 */ /* 0x0022a400080011ff */
[----:B--2---:R-:W-:Y:S05]  /*84a0*/  @!P0 NANOSLEEP.SYNCS 0x989680 ;  /* 0x009896800000895d */ /* 0x004fea0003900000 */
[----:B------:R-:W2:Y:S02]  /*84b0*/  @!P0 SYNCS.PHASECHK.TRANS64 P0, [R0+URZ], R2 ;  /* 0x00000002000085a7 */ /* 0x000ea400080010ff */
[----:B--2---:R-:W-:Y:S05]  /*84c0*/  @!P0 BRA `(.L_x_168) ;  /* 0xfffffffc00f08947 */ /* 0x004fea000383ffff */
[----:B------:R-:W-:Y:S05]  /*84d0*/  BRA `(.L_x_73) ;  /* 0xffffffb800047947 */ /* 0x000fea000383ffff */
.L_x_77:
[----:B------:R-:W-:-:S07]  /*84e0*/  MOV R0, UR4 ;  /* 0x0000000400007c02 */ /* 0x000fce0008000f00 */
.L_x_169:
[----:B--2---:R2:W4:Y:S02]  /*84f0*/  SYNCS.PHASECHK.TRANS64.TRYWAIT P0, [R0+URZ], R2 ;  /* 0x00000002000075a7 */ /* 0x00452400080011ff */
[----:B----4-:R-:W-:Y:S05]  /*8500*/  @!P0 NANOSLEEP.SYNCS 0x989680 ;  /* 0x009896800000895d */ /* 0x010fea0003900000 */
[----:B------:R-:W4:Y:S02]  /*8510*/  @!P0 SYNCS.PHASECHK.TRANS64 P0, [R0+URZ], R2 ;  /* 0x00000002000085a7 */ /* 0x000f2400080010ff */
[----:B----4-:R-:W-:Y:S05]  /*8520*/  @!P0 BRA `(.L_x_169) ;  /* 0xfffffffc00f08947 */ /* 0x010fea000383ffff */
[----:B------:R-:W-:Y:S05]  /*8530*/  BRA `(.L_x_170) ;  /* 0xffffffb800e07947 */ /* 0x000fea000383ffff */
.L_x_78:
[----:B------:R-:W-:-:S07]  /*8540*/  MOV R0, UR5 ;  /* 0x0000000500007c02 */ /* 0x000fce0008000f00 */
.L_x_171:
[----:B-1----:R1:W2:Y:S02]  /*8550*/  SYNCS.PHASECHK.TRANS64.TRYWAIT P0, [R0+URZ], R3 ;  /* 0x00000003000075a7 */ /* 0x0022a400080011ff */
[----:B--2---:R-:W-:Y:S05]  /*8560*/  @!P0 NANOSLEEP.SYNCS 0x989680 ;  /* 0x009896800000895d */ /* 0x004fea0003900000 */
[----:B------:R-:W2:Y:S02]  /*8570*/  @!P0 SYNCS.PHASECHK.TRANS64 P0, [R0+URZ], R3 ;  /* 0x00000003000085a7 */ /* 0x000ea400080010ff */
[----:B--2---:R-:W-:Y:S05]  /*8580*/  @!P0 BRA `(.L_x_171) ;  /* 0xfffffffc00f08947 */ /* 0x004fea000383ffff */
[----:B------:R-:W-:Y:S05]  /*8590*/  BRA `(.L_x_172) ;  /* 0xffffffb800ec7947 */ /* 0x000fea000383ffff */
.L_x_79:
[----:B------:R-:W-:-:S07]  /*85a0*/  MOV R0, UR5 ;  /* 0x0000000500007c02 */ /* 0x000fce0008000f00 */
.L_x_173:
[----:B-1----:R1:W2:Y:S02]  /*85b0*/  SYNCS.PHASECHK.TRANS64.TRYWAIT P0, [R0+URZ], R3 ;  /* 0x00000003000075a7 */ /* 0x0022a400080011ff */
[----:B--2---:R-:W-:Y:S05]  /*85c0*/  @!P0 NANOSLEEP.SYNCS 0x989680 ;  /* 0x009896800000895d */ /* 0x004fea0003900000 */
[----:B------:R-:W2:Y:S02]  /*85d0*/  @!P0 SYNCS.PHASECHK.TRANS64 P0, [R0+URZ], R3 ;  /* 0x00000003000085a7 */ /* 0x000ea400080010ff */
[----:B--2---:R-:W-:Y:S05]  /*85e0*/  @!P0 BRA `(.L_x_173) ;  /* 0xfffffffc00f08947 */ /* 0x004fea000383ffff */
[----:B------:R-:W-:Y:S05]  /*85f0*/  BRA `(.L_x_174) ;  /* 0xffffffb800f87947 */ /* 0x000fea000383ffff */
.L_x_80:
[----:B-1----:R-:W-:-:S07]  /*8600*/  MOV R0, UR4 ;  /* 0x0000000400007c02 */ /* 0x002fce0008000f00 */
.L_x_175:
[----:B-1----:R1:W2:Y:S02]  /*8610*/  SYNCS.PHASECHK.TRANS64.TRYWAIT P0, [R0+URZ], R2 ;  /* 0x00000002000075a7 */ /* 0x0022a400080011ff */
[----:B--2---:R-:W-:Y:S05]  /*8620*/  @!P0 NANOSLEEP.SYNCS 0x989680 ;  /* 0x009896800000895d */ /* 0x004fea0003900000 */
[----:B------:R-:W2:Y:S02]  /*8630*/  @!P0 SYNCS.PHASECHK.TRANS64 P0, [R0+URZ], R2 ;  /* 0x00000002000085a7 */ /* 0x000ea400080010ff */
[----:B--2---:R-:W-:Y:S05]  /*8640*/  @!P0 BRA `(.L_x_175) ;  /* 0xfffffffc00f08947 */ /* 0x004fea000383ffff */
[----:B------:R-:W-:Y:S05]  /*8650*/  BRA `(.L_x_176) ;  /* 0xffffffbc00047947 */ /* 0x000fea000383ffff */
.L_x_85:
[----:B--2---:R2:W3:Y:S02]  /*8660*/  SYNCS.PHASECHK.TRANS64.TRYWAIT P0, [R8+URZ+0x110], R0 ;  /* 0x00011000080075a7 */ /* 0x0044e400080011ff */
[----:B---3--:R-:W-:Y:S05]  /*8670*/  @!P0 NANOSLEEP.SYNCS 0x989680 ;  /* 0x009896800000895d */ /* 0x008fea0003900000 */
[----:B------:R-:W3:Y:S02]  /*8680*/  @!P0 SYNCS.PHASECHK.TRANS64 P0, [R8+URZ+0x110], R0 ;  /* 0x00011000080085a7 */ /* 0x000ee400080010ff */
[----:B---3--:R-:W-:Y:S05]  /*8690*/  @!P0 BRA `(.L_x_85) ;  /* 0xfffffffc00f08947 */ /* 0x008fea000383ffff */
[----:B------:R-:W-:Y:S05]  /*86a0*/  BRA `(.L_x_177) ;  /* 0xffffffc000287947 */ /* 0x000fea000383ffff */
.L_x_88:
[----:B--2---:R-:W-:Y:S07]  /*86b0*/  MOV R0, UR24 ;  /* 0x0000001800007c02 */ /* 0x004fee0008000f00 */
.L_x_178:
[----:B--2---:R2:W3:Y:S02]  /*86c0*/  SYNCS.PHASECHK.TRANS64.TRYWAIT P1, [R0+URZ+0x108], R2 ;  /* 0x00010802000075a7 */ /* 0x0044e400080211ff */
[----:B---3--:R-:W-:Y:S05]  /*86d0*/  @!P1 NANOSLEEP.SYNCS 0x989680 ;  /* 0x009896800000995d */ /* 0x008fea0003900000 */
[----:B------:R-:W3:Y:S02]  /*86e0*/  @!P1 SYNCS.PHASECHK.TRANS64 P1, [R0+URZ+0x108], R2 ;  /* 0x00010802000095a7 */ /* 0x000ee400080210ff */
[----:B---3--:R-:W-:Y:S05]  /*86f0*/  @!P1 BRA `(.L_x_178) ;  /* 0xfffffffc00f09947 */ /* 0x008fea000383ffff */
[----:B------:R-:W-:Y:S05]  /*8700*/  BRA `(.L_x_87) ;  /* 0xffffffc400a07947 */ /* 0x000fea000383ffff */
.L_x_91:
[----:B------:R-:W-:Y:S07]  /*8710*/  MOV R0, UR4 ;  /* 0x0000000400007c02 */ /* 0x000fee0008000f00 */
.L_x_179:
[----:B--2---:R2:W3:Y:S02]  /*8720*/  SYNCS.PHASECHK.TRANS64.TRYWAIT P0, [R0+URZ+0xe8], R2 ;  /* 0x0000e802000075a7 */ /* 0x0044e400080011ff */
[----:B---3--:R-:W-:Y:S05]  /*8730*/  @!P0 NANOSLEEP.SYNCS 0x989680 ;  /* 0x009896800000895d */ /* 0x008fea0003900000 */
[----:B------:R-:W3:Y:S02]  /*8740*/  @!P0 SYNCS.PHASECHK.TRANS64 P0, [R0+URZ+0xe8], R2 ;  /* 0x0000e802000085a7 */ /* 0x000ee400080010ff */
[----:B---3--:R-:W-:Y:S05]  /*8750*/  @!P0 BRA `(.L_x_179) ;  /* 0xfffffffc00f08947 */ /* 0x008fea000383ffff */
[----:B------:R-:W-:Y:S05]  /*8760*/  BRA `(.L_x_180) ;  /* 0xffffffc400fc7947 */ /* 0x000fea000383ffff */
.L_x_92:
[----:B------:R-:W-:Y:S07]  /*8770*/  MOV R2, UR5 ;  /* 0x0000000500027c02 */ /* 0x000fee0008000f00 */
.L_x_181:
[----:B--2---:R2:W3:Y:S02]  /*8780*/  SYNCS.PHASECHK.TRANS64.TRYWAIT P0, [R2+URZ+0xe8], R0 ;  /* 0x0000e800020075a7 */ /* 0x0044e400080011ff */
[----:B---3--:R-:W-:Y:S05]  /*8790*/  @!P0 NANOSLEEP.SYNCS 0x989680 ;  /* 0x009896800000895d */ /* 0x008fea0003900000 */
[----:B------:R-:W3:Y:S02]  /*87a0*/  @!P0 SYNCS.PHASECHK.TRANS64 P0, [R2+URZ+0xe8], R0 ;  /* 0x0000e800020085a7 */ /* 0x000ee400080010ff */
[----:B---3--:R-:W-:Y:S05]  /*87b0*/  @!P0 BRA `(.L_x_181) ;  /* 0xfffffffc00f08947 */ /* 0x008fea000383ffff */
[----:B------:R-:W-:Y:S05]  /*87c0*/  BRA `(.L_x_182) ;  /* 0xffffffc800647947 */ /* 0x000fea000383ffff */
.L_x_94:
[----:B------:R-:W-:-:S07]  /*87d0*/  MOV R0, UR4 ;  /* 0x0000000400007c02 */ /* 0x000fce0008000f00 */
.L_x_183:
[----:B---3--:R3:W4:Y:S02]  /*87e0*/  SYNCS.PHASECHK.TRANS64.TRYWAIT P0, [R0+URZ], R2 ;  /* 0x00000002000075a7 */ /* 0x00872400080011ff */
[----:B----4-:R-:W-:Y:S05]  /*87f0*/  @!P0 NANOSLEEP.SYNCS 0x989680 ;  /* 0x009896800000895d */ /* 0x010fea0003900000 */
[----:B------:R-:W4:Y:S02]  /*8800*/  @!P0 SYNCS.PHASECHK.TRANS64 P0, [R0+URZ], R2 ;  /* 0x00000002000085a7 */ /* 0x000f2400080010ff */
[----:B----4-:R-:W-:Y:S05]  /*8810*/  @!P0 BRA `(.L_x_183) ;  /* 0xfffffffc00f08947 */ /* 0x010fea000383ffff */
[----:B------:R-:W-:Y:S05]  /*8820*/  BRA `(.L_x_184) ;  /* 0xffffffc800f87947 */ /* 0x000fea000383ffff */
.L_x_95:
[----:B------:R-:W-:-:S07]  /*8830*/  MOV R0, UR5 ;  /* 0x0000000500007c02 */ /* 0x000fce0008000f00 */
.L_x_185:
[----:B--2---:R2:W3:Y:S02]  /*8840*/  SYNCS.PHASECHK.TRANS64.TRYWAIT P0, [R0+URZ], R2 ;  /* 0x00000002000075a7 */ /* 0x0044e400080011ff */
[----:B---3--:R-:W-:Y:S05]  /*8850*/  @!P0 NANOSLEEP.SYNCS 0x989680 ;  /* 0x009896800000895d */ /* 0x008fea0003900000 */
[----:B------:R-:W3:Y:S02]  /*8860*/  @!P0 SYNCS.PHASECHK.TRANS64 P0, [R0+URZ], R2 ;  /* 0x00000002000085a7 */ /* 0x000ee400080010ff */
[----:B---3--:R-:W-:Y:S05]  /*8870*/  @!P0 BRA `(.L_x_185) ;  /* 0xfffffffc00f08947 */ /* 0x008fea000383ffff */
[----:B------:R-:W-:Y:S05]  /*8880*/  BRA `(.L_x_186) ;  /* 0xffffffcc00047947 */ /* 0x000fea000383ffff */
.L_x_97:
[----:B-1----:R1:W2:Y:S02]  /*8890*/  SYNCS.PHASECHK.TRANS64.TRYWAIT P0, [R0+URZ+0x110], R2 ;  /* 0x00011002000075a7 */ /* 0x0022a400080011ff */
[----:B--2---:R-:W-:Y:S05]  /*88a0*/  @!P0 NANOSLEEP.SYNCS 0x989680 ;  /* 0x009896800000895d */ /* 0x004fea0003900000 */
[----:B------:R-:W2:Y:S02]  /*88b0*/  @!P0 SYNCS.PHASECHK.TRANS64 P0, [R0+URZ+0x110], R2 ;  /* 0x00011002000085a7 */ /* 0x000ea400080010ff */
[----:B--2---:R-:W-:Y:S05]  /*88c0*/  @!P0 BRA `(.L_x_97) ;  /* 0xfffffffc00f08947 */ /* 0x004fea000383ffff */
[----:B------:R-:W-:Y:S05]  /*88d0*/  BRA `(.L_x_187) ;  /* 0xffffffcc00f07947 */ /* 0x000fea000383ffff */
.L_x_107:
[----:B-1----:R1:W3:Y:S02]  /*88e0*/  SYNCS.PHASECHK.TRANS64.TRYWAIT P1, [R2+URZ+0xd0], R4 ;  /* 0x0000d004020075a7 */ /* 0x0022e400080211ff */
[----:B---3--:R-:W-:Y:S05]  /*88f0*/  @!P1 NANOSLEEP.SYNCS 0x989680 ;  /* 0x009896800000995d */ /* 0x008fea0003900000 */
[----:B------:R-:W3:Y:S02]  /*8900*/  @!P1 SYNCS.PHASECHK.TRANS64 P1, [R2+URZ+0xd0], R4 ;  /* 0x0000d004020095a7 */ /* 0x000ee400080210ff */
[----:B---3--:R-:W-:Y:S05]  /*8910*/  @!P1 BRA `(.L_x_107) ;  /* 0xfffffffc00f09947 */ /* 0x008fea000383ffff */
[----:B------:R-:W-:Y:S05]  /*8920*/  BRA `(.L_x_106) ;  /* 0xffffffdc00607947 */ /* 0x000fea000383ffff */
.L_x_109:
[----:B-1----:R1:W2:Y:S02]  /*8930*/  SYNCS.PHASECHK.TRANS64.TRYWAIT P0, [R27+URZ+0x130], R3 ;  /* 0x000130031b0075a7 */ /* 0x0022a400080011ff */
[----:B--2---:R-:W-:Y:S05]  /*8940*/  @!P0 NANOSLEEP.SYNCS 0x989680 ;  /* 0x009896800000895d */ /* 0x004fea0003900000 */
[----:B------:R-:W2:Y:S02]  /*8950*/  @!P0 SYNCS.PHASECHK.TRANS64 P0, [R27+URZ+0x130], R3 ;  /* 0x000130031b0085a7 */ /* 0x000ea400080010ff */
[----:B--2---:R-:W-:Y:S05]  /*8960*/  @!P0 BRA `(.L_x_109) ;  /* 0xfffffffc00f08947 */ /* 0x004fea000383ffff */
[----:B------:R-:W-:Y:S05]  /*8970*/  BRA `(.L_x_108) ;  /* 0xffffffdc00b07947 */ /* 0x000fea000383ffff */
.L_x_120:
[----:B-1----:R1:W2:Y:S02]  /*8980*/  SYNCS.PHASECHK.TRANS64.TRYWAIT P0, [R2+URZ+0xd0], R63 ;  /* 0x0000d03f020075a7 */ /* 0x0022a400080011ff */
[----:B--2---:R-:W-:Y:S05]  /*8990*/  @!P0 NANOSLEEP.SYNCS 0x989680 ;  /* 0x009896800000895d */ /* 0x004fea0003900000 */
[----:B------:R-:W2:Y:S02]  /*89a0*/  @!P0 SYNCS.PHASECHK.TRANS64 P0, [R2+URZ+0xd0], R63 ;  /* 0x0000d03f020085a7 */ /* 0x000ea400080010ff */
[----:B--2---:R-:W-:Y:S05]  /*89b0*/  @!P0 BRA `(.L_x_120) ;  /* 0xfffffffc00f08947 */ /* 0x004fea000383ffff */
[----:B------:R-:W-:Y:S05]  /*89c0*/  BRA `(.L_x_119) ;  /* 0xffffffe400c47947 */ /* 0x000fea000383ffff */
        .weak           $__internal_0_$__cuda_sm10x_tcgen05_guardrail_trap_col_being_dealloced_not_returned_by_alloc
        .type           $__internal_0_$__cuda_sm10x_tcgen05_guardrail_trap_col_being_dealloced_not_returned_by_alloc,@function
        .size           $__internal_0_$__cuda_sm10x_tcgen05_guardrail_trap_col_being_dealloced_not_returned_by_alloc,($__internal_1_$__cuda_sm10x_tcgen05_guardrail_trap_phase_invalid_during_alloc - $__internal_0_$__cuda_sm10x_tcgen05_guardrail_trap_col_being_dealloced_not_returned_by_alloc)
$__internal_0_$__cuda_sm10x_tcgen05_guardrail_trap_col_being_dealloced_not_returned_by_alloc:
[----:B------:R-:W-:Y:S05]  /*89d0*/  BPT.TRAP 0x1 ;  /* 0x000000040000795c */ /* 0x000fea0000300000 */
[----:B------:R-:W-:-:S04]  /*89e0*/  HFMA2 R3, -RZ, RZ, 0, 0 ;  /* 0x00000000ff037431 */ /* 0x000fc800000001ff */
[----:B------:R-:W-:Y:S05]  /*89f0*/  RET.REL.NODEC R2 `(_ZN7cutlass13device_kernelINS_4gemm6kernel13GemmUniversalIN4cute5tupleIJiiiiEEENS1_10collective13CollectiveMmaINS1_35MainloopSm100TmaUmmaWarpSpecializedILi13ELi2ELi4ENS5_IJNS4_1CILi4EEENSA_ILi1EEESC_EEEEENS5_IJNSA_ILi64EEESF_SF_EEENS_10bfloat16_tENS5_IJlSC_lEEESH_SI_NS4_8TiledMMAINS4_8MMA_AtomIJNS4_20SM100_MMA_F16BF16_SSISH_SH_fLi64ELi64ELNS4_4UMMA5MajorE0ELSN_0ELNSM_7ScaleInE0ELSO_0EEEEEENS4_6LayoutINS5_IJSC_SC_SC_EEENS5_IJNSA_ILi0EEEST_ST_EEEEENS5_IJNS4_10UnderscoreESW_SW_EEEEENS4_13SM90_TMA_LOADENS4_14ComposedLayoutINS4_7SwizzleILi3ELi4ELi3EEENS4_18smem_ptr_flag_bitsILi16EEENSR_INS5_IJNSA_ILi8EEESF_EEENS5_IJSF_SC_EEEEEEEvNS4_8identityENS4_23SM90_TMA_LOAD_MULTICASTES19_vS1A_EENS_8epilogue10collective18CollectiveEpilogueINS1D_23Sm100TmaWarpSpecializedILi3ELi2ELi16ELb1ELb0EEEJSG_NS5_IJNSR_ISF_SC_EENSR_INSA_ILi32EEESC_EEEEESH_SI_SH_SI_NS1D_6fusion15FusionCallbacksIS1H_NS1M_17LinearCombinationISH_fSH_fLNS_15FloatRoundStyleE2EEESG_S1L_JEEENS4_5SM1004TMEM4LOAD26SM100_TMEM_LOAD_16dp256b4xESZ_NS10_INS11_ILi2ELi4ELi3EEES14_NSR_INS5_IJS15_S1J_EEENS5_IJS1J_SC_EEEEEEENS4_17SM75_U32x4_LDSM_NENS4_14SM90_TMA_STOREES20_NS4_17SM90_U32x4_STSM_NENS4_39AutoVectorizingCopyWithAssumedAlignmentILi128EEEEEEvvEEEEvNT_6ParamsE) ;  /* 0xffffff7402807950 */ /* 0x000fea0003c3ffff */
        .weak           $__internal_1_$__cuda_sm10x_tcgen05_guardrail_trap_phase_invalid_during_alloc
        .type           $__internal_1_$__cuda_sm10x_tcgen05_guardrail_trap_phase_invalid_during_alloc,@function
        .size           $__internal_1_$__cuda_sm10x_tcgen05_guardrail_trap_phase_invalid_during_alloc,($__internal_2_$__cuda_sm10x_tcgen05_guardrail_trap_unallocated_columns_being_dealloced - $__internal_1_$__cuda_sm10x_tcgen05_guardrail_trap_phase_invalid_during_alloc)
$__internal_1_$__cuda_sm10x_tcgen05_guardrail_trap_phase_invalid_during_alloc:
[----:B------:R-:W-:Y:S05]  /*8a00*/  BPT.TRAP 0x1 ;  /* 0x000000040000795c */ /* 0x000fea0000300000 */
[----:B------:R-:W-:-:S04]  /*8a10*/  MOV R5, 0x0 ;  /* 0x0000000000057802 */ /* 0x000fc80000000f00 */
[----:B------:R-:W-:Y:S05]  /*8a20*/  RET.REL.NODEC R4 `(_ZN7cutlass13device_kernelINS_4gemm6kernel13GemmUniversalIN4cute5tupleIJiiiiEEENS1_10collective13CollectiveMmaINS1_35MainloopSm100TmaUmmaWarpSpecializedILi13ELi2ELi4ENS5_IJNS4_1CILi4EEENSA_ILi1EEESC_EEEEENS5_IJNSA_ILi64EEESF_SF_EEENS_10bfloat16_tENS5_IJlSC_lEEESH_SI_NS4_8TiledMMAINS4_8MMA_AtomIJNS4_20SM100_MMA_F16BF16_SSISH_SH_fLi64ELi64ELNS4_4UMMA5MajorE0ELSN_0ELNSM_7ScaleInE0ELSO_0EEEEEENS4_6LayoutINS5_IJSC_SC_SC_EEENS5_IJNSA_ILi0EEEST_ST_EEEEENS5_IJNS4_10UnderscoreESW_SW_EEEEENS4_13SM90_TMA_LOADENS4_14ComposedLayoutINS4_7SwizzleILi3ELi4ELi3EEENS4_18smem_ptr_flag_bitsILi16EEENSR_INS5_IJNSA_ILi8EEESF_EEENS5_IJSF_SC_EEEEEEEvNS4_8identityENS4_23SM90_TMA_LOAD_MULTICASTES19_vS1A_EENS_8epilogue10collective18CollectiveEpilogueINS1D_23Sm100TmaWarpSpecializedILi3ELi2ELi16ELb1ELb0EEEJSG_NS5_IJNSR_ISF_SC_EENSR_INSA_ILi32EEESC_EEEEESH_SI_SH_SI_NS1D_6fusion15FusionCallbacksIS1H_NS1M_17LinearCombinationISH_fSH_fLNS_15FloatRoundStyleE2EEESG_S1L_JEEENS4_5SM1004TMEM4LOAD26SM100_TMEM_LOAD_16dp256b4xESZ_NS10_INS11_ILi2ELi4ELi3EEES14_NSR_INS5_IJS15_S1J_EEENS5_IJS1J_SC_EEEEEEENS4_17SM75_U32x4_LDSM_NENS4_14SM90_TMA_STOREES20_NS4_17SM90_U32x4_STSM_NENS4_39AutoVectorizingCopyWithAssumedAlignmentILi128EEEEEEvvEEEEvNT_6ParamsE) ;  /* 0xffffff7404747950 */ /* 0x000fea0003c3ffff */
        .weak           $__internal_2_$__cuda_sm10x_tcgen05_guardrail_trap_unallocated_columns_being_dealloced
        .type           $__internal_2_$__cuda_sm10x_tcgen05_guardrail_trap_unallocated_columns_being_dealloced,@function
        .size           $__internal_2_$__cuda_sm10x_tcgen05_guardrail_trap_unallocated_columns_being_dealloced,(.L_x_189 - $__internal_2_$__cuda_sm10x_tcgen05_guardrail_trap_unallocated_columns_being_dealloced)
$__internal_2_$__cuda_sm10x_tcgen05_guardrail_trap_unallocated_columns_being_dealloced:
[----:B------:R-:W-:Y:S05]  /*8a30*/  BPT.TRAP 0x1 ;  /* 0x000000040000795c */ /* 0x000fea0000300000 */
[----:B------:R-:W-:-:S04]  /*8a40*/  HFMA2 R3, -RZ, RZ, 0, 0 ;  /* 0x00000000ff037431 */ /* 0x000fc800000001ff */
[----:B------:R-:W-:Y:S05]  /*8a50*/  RET.REL.NODEC R2 `(_ZN7cutlass13device_kernelINS_4gemm6kernel13GemmUniversalIN4cute5tupleIJiiiiEEENS1_10collective13CollectiveMmaINS1_35MainloopSm100TmaUmmaWarpSpecializedILi13ELi2ELi4ENS5_IJNS4_1CILi4EEENSA_ILi1EEESC_EEEEENS5_IJNSA_ILi64EEESF_SF_EEENS_10bfloat16_tENS5_IJlSC_lEEESH_SI_NS4_8TiledMMAINS4_8MMA_AtomIJNS4_20SM100_MMA_F16BF16_SSISH_SH_fLi64ELi64ELNS4_4UMMA5MajorE0ELSN_0ELNSM_7ScaleInE0ELSO_0EEEEEENS4_6LayoutINS5_IJSC_SC_SC_EEENS5_IJNSA_ILi0EEEST_ST_EEEEENS5_IJNS4_10UnderscoreESW_SW_EEEEENS4_13SM90_TMA_LOADENS4_14ComposedLayoutINS4_7SwizzleILi3ELi4ELi3EEENS4_18smem_ptr_flag_bitsILi16EEENSR_INS5_IJNSA_ILi8EEESF_EEENS5_IJSF_SC_EEEEEEEvNS4_8identityENS4_23SM90_TMA_LOAD_MULTICASTES19_vS1A_EENS_8epilogue10collective18CollectiveEpilogueINS1D_23Sm100TmaWarpSpecializedILi3ELi2ELi16ELb1ELb0EEEJSG_NS5_IJNSR_ISF_SC_EENSR_INSA_ILi32EEESC_EEEEESH_SI_SH_SI_NS1D_6fusion15FusionCallbacksIS1H_NS1M_17LinearCombinationISH_fSH_fLNS_15FloatRoundStyleE2EEESG_S1L_JEEENS4_5SM1004TMEM4LOAD26SM100_TMEM_LOAD_16dp256b4xESZ_NS10_INS11_ILi2ELi4ELi3EEES14_NSR_INS5_IJS15_S1J_EEENS5_IJS1J_SC_EEEEEEENS4_17SM75_U32x4_LDSM_NENS4_14SM90_TMA_STOREES20_NS4_17SM90_U32x4_STSM_NENS4_39AutoVectorizingCopyWithAssumedAlignmentILi128EEEEEEvvEEEEvNT_6ParamsE) ;  /* 0xffffff7402687950 */ /* 0x000fea0003c3ffff */
.L_x_188:
[----:B------:R-:W-:-:S00]  /*8a60*/  BRA `(.L_x_188) ;  /* 0xfffffffc00fc7947 */ /* 0x000fc0000383ffff */
[----:B------:R-:W-:-:S00]  /*8a70*/  NOP ;  /* 0x0000000000007918 */ /* 0x000fc00000000000 */
        /* <DEDUP_REMOVED lines=8> */
.L_x_189:


//--------------------- .nv.global.init           --------------------------
	.section	.nv.global.init,"aw",@progbits
.nv.global.init:
	.type		$str$27,@object
	.size		$str$27,($str$28 - $str$27)
$str$27:
        /*0000*/ 	.byte	0x28, 0x61, 0x64, 0x64, 0x72, 0x65, 0x73, 0x73, 0x20, 0x26, 0x20, 0x6d, 0x61, 0x73, 0x6b, 0x29
        /*0010*/ 	.byte	0x20, 0x3d, 0x3d, 0x20, 0x30, 0x00
	.type		$str$28,@object
	.size		$str$28,($str$26 - $str$28)
$str$28:
        /*0016*/ 	.byte	0x2f, 0x74, 0x6d, 0x70, 0x2f, 0x63, 0x75, 0x74, 0x6c, 0x61, 0x73, 0x73, 0x5f, 0x73, 0x77, 0x65
        /*0026*/ 	.byte	0x65, 0x70, 0x5f, 0x73, 0x72, 0x63, 0x2f, 0x69, 0x6e, 0x63, 0x6c, 0x75, 0x64, 0x65, 0x2f, 0x63
        /*0036*/ 	.byte	0x75, 0x74, 0x65, 0x2f, 0x70, 0x6f, 0x69, 0x6e, 0x74, 0x65, 0x72, 0x5f, 0x66, 0x6c, 0x61, 0x67
        /*0046*/ 	.byte	0x67, 0x65, 0x64, 0x2e, 0x68, 0x70, 0x70, 0x00
	.type		$str$26,@object
	.size		$str$26,($str$25 - $str$26)
$str$26:
        /*004e*/ 	.byte	0x2f, 0x74, 0x6d, 0x70, 0x2f, 0x63, 0x75, 0x74, 0x6c, 0x61, 0x73, 0x73, 0x5f, 0x73, 0x77, 0x65
        /*005e*/ 	.byte	0x65, 0x70, 0x5f, 0x73, 0x72, 0x63, 0x2f, 0x69, 0x6e, 0x63, 0x6c, 0x75, 0x64, 0x65, 0x2f, 0x63
        /*006e*/ 	.byte	0x75, 0x74, 0x65, 0x2f, 0x61, 0x74, 0x6f, 0x6d, 0x2f, 0x63, 0x6f, 0x70, 0x79, 0x5f, 0x74, 0x72
        /*007e*/ 	.byte	0x61, 0x69, 0x74, 0x73, 0x5f, 0x73, 0x6d, 0x31, 0x30, 0x30, 0x2e, 0x68, 0x70, 0x70, 0x00
	.type		$str$25,@object
	.size		$str$25,(__unnamed_1 - $str$25)
$str$25:
        /*008d*/ 	.byte	0x28, 0x28, 0x75, 0x69, 0x6e, 0x74, 0x33, 0x32, 0x5f, 0x74, 0x28, 0x74, 0x68, 0x72, 0x65, 0x61
        /*009d*/ 	.byte	0x64, 0x49, 0x64, 0x78, 0x2e, 0x78, 0x29, 0x20, 0x2f, 0x20, 0x33, 0x32, 0x29, 0x20, 0x25, 0x20
        /*00ad*/ 	.byte	0x34, 0x29, 0x20, 0x3d, 0x3d, 0x20, 0x28, 0x28, 0x28, 0x74, 0x6d, 0x65, 0x6d, 0x5f, 0x61, 0x64
        /*00bd*/ 	.byte	0x64, 0x72, 0x20, 0x3e, 0x3e, 0x20, 0x31, 0x36, 0x29, 0x20, 0x2f, 0x20, 0x33, 0x32, 0x29, 0x20
        /*00cd*/ 	.byte	0x25, 0x20, 0x34, 0x29, 0x00
	.type		__unnamed_1,@object
	.size		__unnamed_1,(__unnamed_2 - __unnamed_1)
__unnamed_1:
        /*00d2*/ 	.byte	0x61, 0x75, 0x74, 0x6f, 0x20, 0x63, 0x75, 0x74, 0x65, 0x3a, 0x3a, 0x61, 0x73, 0x5f, 0x70, 0x6f
        /* <DEDUP_REMOVED lines=24> */
        /*0262*/ 	.byte	0x30, 0x34, 0x38, 0x3e, 0x3e, 0x3e, 0x3e, 0x5d, 0x00
	.type		__unnamed_2,@object
	.size		__unnamed_2,(.L_2 - __unnamed_2)
__unnamed_2:
        /* <DEDUP_REMOVED lines=45> */
        /*053b*/ 	.byte	0x3e, 0x3e, 0x3e, 0x5d, 0x00
.L_2:


//--------------------- .nv.shared._ZN7cutlass13device_kernelINS_4gemm6kernel13GemmUniversalIN4cute5tupleIJiiiiEEENS1_10collective13CollectiveMmaINS1_35MainloopSm100TmaUmmaWarpSpecializedILi13ELi2ELi4ENS5_IJNS4_1CILi4EEENSA_ILi1EEESC_EEEEENS5_IJNSA_ILi64EEESF_SF_EEENS_10bfloat16_tENS5_IJlSC_lEEESH_SI_NS4_8TiledMMAINS4_8MMA_AtomIJNS4_20SM100_MMA_F16BF16_SSISH_SH_fLi64ELi64ELNS4_4UMMA5MajorE0ELSN_0ELNSM_7ScaleInE0ELSO_0EEEEEENS4_6LayoutINS5_IJSC_SC_SC_EEENS5_IJNSA_ILi0EEEST_ST_EEEEENS5_IJNS4_10UnderscoreESW_SW_EEEEENS4_13SM90_TMA_LOADENS4_14ComposedLayoutINS4_7SwizzleILi3ELi4ELi3EEENS4_18smem_ptr_flag_bitsILi16EEENSR_INS5_IJNSA_ILi8EEESF_EEENS5_IJSF_SC_EEEEEEEvNS4_8identityENS4_23SM90_TMA_LOAD_MULTICASTES19_vS1A_EENS_8epilogue10collective18CollectiveEpilogueINS1D_23Sm100TmaWarpSpecializedILi3ELi2ELi16ELb1ELb0EEEJSG_NS5_IJNSR_ISF_SC_EENSR_INSA_ILi32EEESC_EEEEESH_SI_SH_SI_NS1D_6fusion15FusionCallbacksIS1H_NS1M_17LinearCombinationISH_fSH_fLNS_15FloatRoundStyleE2EEESG_S1L_JEEENS4_5SM1004TMEM4LOAD26SM100_TMEM_LOAD_16dp256b4xESZ_NS10_INS11_ILi2ELi4ELi3EEES14_NSR_INS5_IJS15_S1J_EEENS5_IJS1J_SC_EEEEEEENS4_17SM75_U32x4_LDSM_NENS4_14SM90_TMA_STOREES20_NS4_17SM90_U32x4_STSM_NENS4_39AutoVectorizingCopyWithAssumedAlignmentILi128EEEEEEvvEEEEvNT_6ParamsE --------------------------
	.section	.nv.shared._ZN7cutlass13device_kernelINS_4gemm6kernel13GemmUniversalIN4cute5tupleIJiiiiEEENS1_10collective13CollectiveMmaINS1_35MainloopSm100TmaUmmaWarpSpecializedILi13ELi2ELi4ENS5_IJNS4_1CILi4EEENSA_ILi1EEESC_EEEEENS5_IJNSA_ILi64EEESF_SF_EEENS_10bfloat16_tENS5_IJlSC_lEEESH_SI_NS4_8TiledMMAINS4_8MMA_AtomIJNS4_20SM100_MMA_F16BF16_SSISH_SH_fLi64ELi64ELNS4_4UMMA5MajorE0ELSN_0ELNSM_7ScaleInE0ELSO_0EEEEEENS4_6LayoutINS5_IJSC_SC_SC_EEENS5_IJNSA_ILi0EEEST_ST_EEEEENS5_IJNS4_10UnderscoreESW_SW_EEEEENS4_13SM90_TMA_LOADENS4_14ComposedLayoutINS4_7SwizzleILi3ELi4ELi3EEENS4_18smem_ptr_flag_bitsILi16EEENSR_INS5_IJNSA_ILi8EEESF_EEENS5_IJSF_SC_EEEEEEEvNS4_8identityENS4_23SM90_TMA_LOAD_MULTICASTES19_vS1A_EENS_8epilogue10collective18CollectiveEpilogueINS1D_23Sm100TmaWarpSpecializedILi3ELi2ELi16ELb1ELb0EEEJSG_NS5_IJNSR_ISF_SC_EENSR_INSA_ILi32EEESC_EEEEESH_SI_SH_SI_NS1D_6fusion15FusionCallbacksIS1H_NS1M_17LinearCombinationISH_fSH_fLNS_15FloatRoundStyleE2EEESG_S1L_JEEENS4_5SM1004TMEM4LOAD26SM100_TMEM_LOAD_16dp256b4xESZ_NS10_INS11_ILi2ELi4ELi3EEES14_NSR_INS5_IJS15_S1J_EEENS5_IJS1J_SC_EEEEEEENS4_17SM75_U32x4_LDSM_NENS4_14SM90_TMA_STOREES20_NS4_17SM90_U32x4_STSM_NENS4_39AutoVectorizingCopyWithAssumedAlignmentILi128EEEEEEvvEEEEvNT_6ParamsE,"aw",@nobits
	.sectionflags	@""
	.align	16
	.zero		1024


//--------------------- .nv.shared.reserved.0     --------------------------
	.section	.nv.shared.reserved.0,"aw",@nobits
	.weak		__nv_reservedSMEM_offset_0_alias
	.size		__nv_reservedSMEM_offset_0_alias, 0, 64
	.other		__nv_reservedSMEM_offset_0_alias,@"STO_CUDA_RESERVED_SHARED STV_DEFAULT"
__nv_reservedSMEM_offset_0_alias:
	.zero		0
.nv.shared.reserved.0:
	.zero		64
	.weak		__nv_reservedSMEM_tcgen05_partition
	.type		__nv_reservedSMEM_tcgen05_partition,@object
	.size		__nv_reservedSMEM_tcgen05_partition,(.L_0 - __nv_reservedSMEM_tcgen05_partition)
__nv_reservedSMEM_tcgen05_partition:
	.zero		32
.L_0:


//--------------------- .nv.global                --------------------------
	.section	.nv.global,"aw",@nobits
.nv.global:
	.type		_ZN40_INTERNAL_3857cc84_4_k_cu_6866e021_271264cute1_E,@object
	.size		_ZN40_INTERNAL_3857cc84_4_k_cu_6866e021_271264cute1_E,(_ZN40_INTERNAL_3857cc84_4_k_cu_6866e021_271264cuda3std3__45__cpo6cbeginE - _ZN40_INTERNAL_3857cc84_4_k_cu_6866e021_271264cute1_E)
_ZN40_INTERNAL_3857cc84_4_k_cu_6866e021_271264cute1_E:
	.zero		1
	.type		_ZN40_INTERNAL_3857cc84_4_k_cu_6866e021_271264cuda3std3__45__cpo6cbeginE,@object
	.size		_ZN40_INTERNAL_3857cc84_4_k_cu_6866e021_271264cuda3std3__45__cpo6cbeginE,(_ZN40_INTERNAL_3857cc84_4_k_cu_6866e021_271264cuda3std3__48in_placeE - _ZN40_INTERNAL_3857cc84_4_k_cu_6866e021_271264cuda3std3__45__cpo6cbeginE)
_ZN40_INTERNAL_3857cc84_4_k_cu_6866e021_271264cuda3std3__45__cpo6cbeginE:
	.zero		1
	.type		_ZN40_INTERNAL_3857cc84_4_k_cu_6866e021_271264cuda3std3__48in_placeE,@object
	.size		_ZN40_INTERNAL_3857cc84_4_k_cu_6866e021_271264cuda3std3__48in_placeE,(_ZN40_INTERNAL_3857cc84_4_k_cu_6866e021_271264cuda3std6ranges3__45__cpo9iter_moveE - _ZN40_INTERNAL_3857cc84_4_k_cu_6866e021_271264cuda3std3__48in_placeE)
_ZN40_INTERNAL_3857cc84_4_k_cu_6866e021_271264cuda3std3__48in_placeE:
	.zero		1
	.type		_ZN40_INTERNAL_3857cc84_4_k_cu_6866e021_271264cuda3std6ranges3__45__cpo9iter_moveE,@object
	.size		_ZN40_INTERNAL_3857cc84_4_k_cu_6866e021_271264cuda3std6ranges3__45__cpo9iter_moveE,(_ZN40_INTERNAL_3857cc84_4_k_cu_6866e021_271264cuda3std3__45__cpo5beginE - _ZN40_INTERNAL_3857cc84_4_k_cu_6866e021_271264cuda3std6ranges3__45__cpo9iter_moveE)
_ZN40_INTERNAL_3857cc84_4_k_cu_6866e021_271264cuda3std6ranges3__45__cpo9iter_moveE:
	.zero		1
	.type		_ZN40_INTERNAL_3857cc84_4_k_cu_6866e021_271264cuda3std3__45__cpo5beginE,@object
	.size		_ZN40_INTERNAL_3857cc84_4_k_cu_6866e021_271264cuda3std3__45__cpo5beginE,(_ZN40_INTERNAL_3857cc84_4_k_cu_6866e021_271264cuda3std3__442_GLOBAL__N__3857cc84_4_k_cu_6866e021_271266ignoreE - _ZN40_INTERNAL_3857cc84_4_k_cu_6866e021_271264cuda3std3__45__cpo5beginE)
_ZN40_INTERNAL_3857cc84_4_k_cu_6866e021_271264cuda3std3__45__cpo5beginE:
	.zero		1
	.type		_ZN40_INTERNAL_3857cc84_4_k_cu_6866e021_271264cuda3std3__442_GLOBAL__N__3857cc84_4_k_cu_6866e021_271266ignoreE,@object
	.size		_ZN40_INTERNAL_3857cc84_4_k_cu_6866e021_271264cuda3std3__442_GLOBAL__N__3857cc84_4_k_cu_6866e021_271266ignoreE,(_ZN40_INTERNAL_3857cc84_4_k_cu_6866e021_271264cute7productE - _ZN40_INTERNAL_3857cc84_4_k_cu_6866e021_271264cuda3std3__442_GLOBAL__N__3857cc84_4_k_cu_6866e021_271266ignoreE)
_ZN40_INTERNAL_3857cc84_4_k_cu_6866e021_271264cuda3std3__442_GLOBAL__N__3857cc84_4_k_cu_6866e021_271266ignoreE:
	.zero		1
	.type		_ZN40_INTERNAL_3857cc84_4_k_cu_6866e021_271264cute7productE,@object
	.size		_ZN40_INTERNAL_3857cc84_4_k_cu_6866e021_271264cute7productE,(_ZN40_INTERNAL_3857cc84_4_k_cu_6866e021_271264cuda3std3__45__cpo3endE - _ZN40_INTERNAL_3857cc84_4_k_cu_6866e021_271264cute7productE)
_ZN40_INTERNAL_3857cc84_4_k_cu_6866e021_271264cute7productE:
	.zero		1
	.type		_ZN40_INTERNAL_3857cc84_4_k_cu_6866e021_271264cuda3std3__45__cpo3endE,@object
	.size		_ZN40_INTERNAL_3857cc84_4_k_cu_6866e021_271264cuda3std3__45__cpo3endE,(_ZN40_INTERNAL_3857cc84_4_k_cu_6866e021_271264cuda3std3__419piecewise_constructE - _ZN40_INTERNAL_3857cc84_4_k_cu_6866e021_271264cuda3std3__45__cpo3endE)
_ZN40_INTERNAL_3857cc84_4_k_cu_6866e021_271264cuda3std3__45__cpo3endE:
	.zero		1
	.type		_ZN40_INTERNAL_3857cc84_4_k_cu_6866e021_271264cuda3std3__419piecewise_constructE,@object
	.size		_ZN40_INTERNAL_3857cc84_4_k_cu_6866e021_271264cuda3std3__419piecewise_constructE,(_ZN40_INTERNAL_3857cc84_4_k_cu_6866e021_271264cuda3std3__45__cpo4cendE - _ZN40_INTERNAL_3857cc84_4_k_cu_6866e021_271264cuda3std3__419piecewise_constructE)
_ZN40_INTERNAL_3857cc84_4_k_cu_6866e021_271264cuda3std3__419piecewise_constructE:
	.zero		1
	.type		_ZN40_INTERNAL_3857cc84_4_k_cu_6866e021_271264cuda3std3__45__cpo4cendE,@object
	.size		_ZN40_INTERNAL_3857cc84_4_k_cu_6866e021_271264cuda3std3__45__cpo4cendE,(_ZN40_INTERNAL_3857cc84_4_k_cu_6866e021_271264cuda3std6ranges3__45__cpo4swapE - _ZN40_INTERNAL_3857cc84_4_k_cu_6866e021_271264cuda3std3__45__cpo4cendE)
_ZN40_INTERNAL_3857cc84_4_k_cu_6866e021_271264cuda3std3__45__cpo4cendE:
	.zero		1
	.type		_ZN40_INTERNAL_3857cc84_4_k_cu_6866e021_271264cuda3std6ranges3__45__cpo4swapE,@object
	.size		_ZN40_INTERNAL_3857cc84_4_k_cu_6866e021_271264cuda3std6ranges3__45__cpo4swapE,(.L_10 - _ZN40_INTERNAL_3857cc84_4_k_cu_6866e021_271264cuda3std6ranges3__45__cpo4swapE)
_ZN40_INTERNAL_3857cc84_4_k_cu_6866e021_271264cuda3std6ranges3__45__cpo4swapE:
	.zero		1
.L_10:


//--------------------- .nv.constant0._ZN7cutlass13device_kernelINS_4gemm6kernel13GemmUniversalIN4cute5tupleIJiiiiEEENS1_10collective13CollectiveMmaINS1_35MainloopSm100TmaUmmaWarpSpecializedILi13ELi2ELi4ENS5_IJNS4_1CILi4EEENSA_ILi1EEESC_EEEEENS5_IJNSA_ILi64EEESF_SF_EEENS_10bfloat16_tENS5_IJlSC_lEEESH_SI_NS4_8TiledMMAINS4_8MMA_AtomIJNS4_20SM100_MMA_F16BF16_SSISH_SH_fLi64ELi64ELNS4_4UMMA5MajorE0ELSN_0ELNSM_7ScaleInE0ELSO_0EEEEEENS4_6LayoutINS5_IJSC_SC_SC_EEENS5_IJNSA_ILi0EEEST_ST_EEEEENS5_IJNS4_10UnderscoreESW_SW_EEEEENS4_13SM90_TMA_LOADENS4_14ComposedLayoutINS4_7SwizzleILi3ELi4ELi3EEENS4_18smem_ptr_flag_bitsILi16EEENSR_INS5_IJNSA_ILi8EEESF_EEENS5_IJSF_SC_EEEEEEEvNS4_8identityENS4_23SM90_TMA_LOAD_MULTICASTES19_vS1A_EENS_8epilogue10collective18CollectiveEpilogueINS1D_23Sm100TmaWarpSpecializedILi3ELi2ELi16ELb1ELb0EEEJSG_NS5_IJNSR_ISF_SC_EENSR_INSA_ILi32EEESC_EEEEESH_SI_SH_SI_NS1D_6fusion15FusionCallbacksIS1H_NS1M_17LinearCombinationISH_fSH_fLNS_15FloatRoundStyleE2EEESG_S1L_JEEENS4_5SM1004TMEM4LOAD26SM100_TMEM_LOAD_16dp256b4xESZ_NS10_INS11_ILi2ELi4ELi3EEES14_NSR_INS5_IJS15_S1J_EEENS5_IJS1J_SC_EEEEEEENS4_17SM75_U32x4_LDSM_NENS4_14SM90_TMA_STOREES20_NS4_17SM90_U32x4_STSM_NENS4_39AutoVectorizingCopyWithAssumedAlignmentILi128EEEEEEvvEEEEvNT_6ParamsE --------------------------
	.section	.nv.constant0._ZN7cutlass13device_kernelINS_4gemm6kernel13GemmUniversalIN4cute5tupleIJiiiiEEENS1_10collective13CollectiveMmaINS1_35MainloopSm100TmaUmmaWarpSpecializedILi13ELi2ELi4ENS5_IJNS4_1CILi4EEENSA_ILi1EEESC_EEEEENS5_IJNSA_ILi64EEESF_SF_EEENS_10bfloat16_tENS5_IJlSC_lEEESH_SI_NS4_8TiledMMAINS4_8MMA_AtomIJNS4_20SM100_MMA_F16BF16_SSISH_SH_fLi64ELi64ELNS4_4UMMA5MajorE0ELSN_0ELNSM_7ScaleInE0ELSO_0EEEEEENS4_6LayoutINS5_IJSC_SC_SC_EEENS5_IJNSA_ILi0EEEST_ST_EEEEENS5_IJNS4_10UnderscoreESW_SW_EEEEENS4_13SM90_TMA_LOADENS4_14ComposedLayoutINS4_7SwizzleILi3ELi4ELi3EEENS4_18smem_ptr_flag_bitsILi16EEENSR_INS5_IJNSA_ILi8EEESF_EEENS5_IJSF_SC_EEEEEEEvNS4_8identityENS4_23SM90_TMA_LOAD_MULTICASTES19_vS1A_EENS_8epilogue10collective18CollectiveEpilogueINS1D_23Sm100TmaWarpSpecializedILi3ELi2ELi16ELb1ELb0EEEJSG_NS5_IJNSR_ISF_SC_EENSR_INSA_ILi32EEESC_EEEEESH_SI_SH_SI_NS1D_6fusion15FusionCallbacksIS1H_NS1M_17LinearCombinationISH_fSH_fLNS_15FloatRoundStyleE2EEESG_S1L_JEEENS4_5SM1004TMEM4LOAD26SM100_TMEM_LOAD_16dp256b4xESZ_NS10_INS11_ILi2ELi4ELi3EEES14_NSR_INS5_IJS15_S1J_EEENS5_IJS1J_SC_EEEEEEENS4_17SM75_U32x4_LDSM_NENS4_14SM90_TMA_STOREES20_NS4_17SM90_U32x4_STSM_NENS4_39AutoVectorizingCopyWithAssumedAlignmentILi128EEEEEEvvEEEEvNT_6ParamsE,"a",@progbits
	.sectionflags	@""
	.align	4
.nv.constant0._ZN7cutlass13device_kernelINS_4gemm6kernel13GemmUniversalIN4cute5tupleIJiiiiEEENS1_10collective13CollectiveMmaINS1_35MainloopSm100TmaUmmaWarpSpecializedILi13ELi2ELi4ENS5_IJNS4_1CILi4EEENSA_ILi1EEESC_EEEEENS5_IJNSA_ILi64EEESF_SF_EEENS_10bfloat16_tENS5_IJlSC_lEEESH_SI_NS4_8TiledMMAINS4_8MMA_AtomIJNS4_20SM100_MMA_F16BF16_SSISH_SH_fLi64ELi64ELNS4_4UMMA5MajorE0ELSN_0ELNSM_7ScaleInE0ELSO_0EEEEEENS4_6LayoutINS5_IJSC_SC_SC_EEENS5_IJNSA_ILi0EEEST_ST_EEEEENS5_IJNS4_10UnderscoreESW_SW_EEEEENS4_13SM90_TMA_LOADENS4_14ComposedLayoutINS4_7SwizzleILi3ELi4ELi3EEENS4_18smem_ptr_flag_bitsILi16EEENSR_INS5_IJNSA_ILi8EEESF_EEENS5_IJSF_SC_EEEEEEEvNS4_8identityENS4_23SM90_TMA_LOAD_MULTICASTES19_vS1A_EENS_8epilogue10collective18CollectiveEpilogueINS1D_23Sm100TmaWarpSpecializedILi3ELi2ELi16ELb1ELb0EEEJSG_NS5_IJNSR_ISF_SC_EENSR_INSA_ILi32EEESC_EEEEESH_SI_SH_SI_NS1D_6fusion15FusionCallbacksIS1H_NS1M_17LinearCombinationISH_fSH_fLNS_15FloatRoundStyleE2EEESG_S1L_JEEENS4_5SM1004TMEM4LOAD26SM100_TMEM_LOAD_16dp256b4xESZ_NS10_INS11_ILi2ELi4ELi3EEES14_NSR_INS5_IJS15_S1J_EEENS5_IJS1J_SC_EEEEEEENS4_17SM75_U32x4_LDSM_NENS4_14SM90_TMA_STOREES20_NS4_17SM90_U32x4_STSM_NENS4_39AutoVectorizingCopyWithAssumedAlignmentILi128EEEEEEvvEEEEvNT_6ParamsE:
	.zero		2944


//--------------------- SYMBOLS --------------------------

	.type		.nv.reservedSmem.offset0,@object
	.size		.nv.reservedSmem.offset0,0x4
	.type		.nv.reservedSmem.cap,@object
	.size		.nv.reservedSmem.cap,0x4
	.type		__assertfail,@function
